//
// Generated by NVIDIA NVVM Compiler
//
// Compiler Build ID: CL-36424714
// Cuda compilation tools, release 13.0, V13.0.88
// Based on NVVM 20.0.0
//

.version 9.0
.target sm_100
.address_size 64

	// .globl	_Z16ball_samp_kernelPiiiPj

.visible .entry _Z16ball_samp_kernelPiiiPj(
	.param .u64 .ptr .align 1 _Z16ball_samp_kernelPiiiPj_param_0,
	.param .u32 _Z16ball_samp_kernelPiiiPj_param_1,
	.param .u32 _Z16ball_samp_kernelPiiiPj_param_2,
	.param .u64 .ptr .align 1 _Z16ball_samp_kernelPiiiPj_param_3
)
{
	.local .align 16 .b8 	__local_depot0[128];
	.reg .b64 	%SP;
	.reg .b64 	%SPL;
	.reg .pred 	%p<18>;
	.reg .b32 	%r<71>;
	.reg .b64 	%rd<27>;
	.reg .b64 	%fd<112>;

	mov.u64 	%SPL, __local_depot0;
	ld.param.u64 	%rd7, [_Z16ball_samp_kernelPiiiPj_param_0];
	ld.param.u32 	%r34, [_Z16ball_samp_kernelPiiiPj_param_1];
	ld.param.u32 	%r35, [_Z16ball_samp_kernelPiiiPj_param_2];
	ld.param.u64 	%rd8, [_Z16ball_samp_kernelPiiiPj_param_3];
	add.u64 	%rd1, %SPL, 0;
	mov.u32 	%r36, %ctaid.x;
	mov.u32 	%r37, %ntid.x;
	mov.u32 	%r38, %tid.x;
	mad.lo.s32 	%r1, %r36, %r37, %r38;
	setp.ge.s32 	%p1, %r1, %r35;
	@%p1 bra 	$L__BB0_26;
	cvta.to.global.u64 	%rd10, %rd8;
	mul.wide.s32 	%rd11, %r1, 4;
	add.s64 	%rd2, %rd10, %rd11;
	setp.lt.s32 	%p2, %r34, 1;
	mov.f64 	%fd110, 0d0000000000000000;
	@%p2 bra 	$L__BB0_25;
	ld.global.u32 	%r66, [%rd2];
	and.b32  	%r3, %r34, 3;
	and.b32  	%r4, %r34, 15;
	add.s32 	%r5, %r4, -1;
	and.b32  	%r6, %r34, 7;
	add.s32 	%r7, %r6, -1;
	and.b32  	%r8, %r34, 2147483644;
	and.b32  	%r9, %r34, 1;
	and.b32  	%r10, %r34, 2147483632;
	neg.s32 	%r11, %r8;
	add.s64 	%rd3, %rd1, 16;
$L__BB0_3:
	setp.lt.u32 	%p3, %r34, 4;
	mov.b32 	%r64, 0;
	@%p3 bra 	$L__BB0_6;
	mov.u64 	%rd26, %rd3;
	mov.u32 	%r58, %r11;
$L__BB0_5:
	.pragma "nounroll";
	mad.lo.s32 	%r41, %r66, 1103515245, 12345;
	and.b32  	%r42, %r41, 2147483647;
	cvt.rn.f64.u32 	%fd17, %r42;
	div.rn.f64 	%fd18, %fd17, 0d41DFFFFFFFC00000;
	fma.rn.f64 	%fd19, %fd18, 0d4000000000000000, 0dBFF0000000000000;
	mad.lo.s32 	%r43, %r66, -1029531031, -740551042;
	and.b32  	%r44, %r43, 2147483647;
	cvt.rn.f64.u32 	%fd20, %r44;
	div.rn.f64 	%fd21, %fd20, 0d41DFFFFFFFC00000;
	fma.rn.f64 	%fd22, %fd21, 0d4000000000000000, 0dBFF0000000000000;
	st.local.v2.f64 	[%rd26+-16], {%fd19, %fd22};
	mad.lo.s32 	%r45, %r66, -2139243339, -1492899873;
	and.b32  	%r46, %r45, 2147483647;
	cvt.rn.f64.u32 	%fd23, %r46;
	div.rn.f64 	%fd24, %fd23, 0d41DFFFFFFFC00000;
	fma.rn.f64 	%fd25, %fd24, 0d4000000000000000, 0dBFF0000000000000;
	mad.lo.s32 	%r47, %r66, -301564143, -698016724;
	and.b32  	%r66, %r47, 2147483647;
	cvt.rn.f64.u32 	%fd26, %r66;
	div.rn.f64 	%fd27, %fd26, 0d41DFFFFFFFC00000;
	fma.rn.f64 	%fd28, %fd27, 0d4000000000000000, 0dBFF0000000000000;
	st.local.v2.f64 	[%rd26], {%fd25, %fd28};
	add.s32 	%r58, %r58, 4;
	add.s64 	%rd26, %rd26, 32;
	setp.ne.s32 	%p4, %r58, 0;
	mov.u32 	%r64, %r8;
	@%p4 bra 	$L__BB0_5;
$L__BB0_6:
	setp.eq.s32 	%p5, %r3, 0;
	@%p5 bra 	$L__BB0_11;
	setp.eq.s32 	%p6, %r3, 1;
	@%p6 bra 	$L__BB0_9;
	mad.lo.s32 	%r49, %r66, 1103515245, 12345;
	and.b32  	%r50, %r49, 2147483647;
	cvt.rn.f64.u32 	%fd29, %r50;
	div.rn.f64 	%fd30, %fd29, 0d41DFFFFFFFC00000;
	fma.rn.f64 	%fd31, %fd30, 0d4000000000000000, 0dBFF0000000000000;
	mul.wide.u32 	%rd12, %r64, 8;
	add.s64 	%rd13, %rd1, %rd12;
	st.local.f64 	[%rd13], %fd31;
	mad.lo.s32 	%r51, %r66, -1029531031, -740551042;
	and.b32  	%r66, %r51, 2147483647;
	cvt.rn.f64.u32 	%fd32, %r66;
	div.rn.f64 	%fd33, %fd32, 0d41DFFFFFFFC00000;
	fma.rn.f64 	%fd34, %fd33, 0d4000000000000000, 0dBFF0000000000000;
	st.local.f64 	[%rd13+8], %fd34;
	add.s32 	%r64, %r64, 2;
$L__BB0_9:
	setp.eq.s32 	%p7, %r9, 0;
	@%p7 bra 	$L__BB0_11;
	mad.lo.s32 	%r52, %r66, 1103515245, 12345;
	and.b32  	%r66, %r52, 2147483647;
	cvt.rn.f64.u32 	%fd35, %r66;
	div.rn.f64 	%fd36, %fd35, 0d41DFFFFFFFC00000;
	fma.rn.f64 	%fd37, %fd36, 0d4000000000000000, 0dBFF0000000000000;
	mul.wide.u32 	%rd14, %r64, 8;
	add.s64 	%rd15, %rd1, %rd14;
	st.local.f64 	[%rd15], %fd37;
$L__BB0_11:
	setp.lt.u32 	%p8, %r34, 16;
	mov.f64 	%fd110, 0d0000000000000000;
	mov.b32 	%r69, 0;
	@%p8 bra 	$L__BB0_14;
	mov.f64 	%fd110, 0d0000000000000000;
	mov.b32 	%r67, 0;
$L__BB0_13:
	.pragma "nounroll";
	mul.wide.u32 	%rd16, %r67, 8;
	add.s64 	%rd17, %rd1, %rd16;
	ld.local.v2.f64 	{%fd41, %fd42}, [%rd17];
	fma.rn.f64 	%fd43, %fd41, %fd41, %fd110;
	fma.rn.f64 	%fd44, %fd42, %fd42, %fd43;
	ld.local.v2.f64 	{%fd45, %fd46}, [%rd17+16];
	fma.rn.f64 	%fd47, %fd45, %fd45, %fd44;
	fma.rn.f64 	%fd48, %fd46, %fd46, %fd47;
	ld.local.v2.f64 	{%fd49, %fd50}, [%rd17+32];
	fma.rn.f64 	%fd51, %fd49, %fd49, %fd48;
	fma.rn.f64 	%fd52, %fd50, %fd50, %fd51;
	ld.local.v2.f64 	{%fd53, %fd54}, [%rd17+48];
	fma.rn.f64 	%fd55, %fd53, %fd53, %fd52;
	fma.rn.f64 	%fd56, %fd54, %fd54, %fd55;
	ld.local.v2.f64 	{%fd57, %fd58}, [%rd17+64];
	fma.rn.f64 	%fd59, %fd57, %fd57, %fd56;
	fma.rn.f64 	%fd60, %fd58, %fd58, %fd59;
	ld.local.v2.f64 	{%fd61, %fd62}, [%rd17+80];
	fma.rn.f64 	%fd63, %fd61, %fd61, %fd60;
	fma.rn.f64 	%fd64, %fd62, %fd62, %fd63;
	ld.local.v2.f64 	{%fd65, %fd66}, [%rd17+96];
	fma.rn.f64 	%fd67, %fd65, %fd65, %fd64;
	fma.rn.f64 	%fd68, %fd66, %fd66, %fd67;
	ld.local.v2.f64 	{%fd69, %fd70}, [%rd17+112];
	fma.rn.f64 	%fd71, %fd69, %fd69, %fd68;
	fma.rn.f64 	%fd110, %fd70, %fd70, %fd71;
	add.s32 	%r67, %r67, 16;
	setp.ne.s32 	%p9, %r67, %r10;
	mov.u32 	%r69, %r10;
	@%p9 bra 	$L__BB0_13;
$L__BB0_14:
	setp.eq.s32 	%p10, %r4, 0;
	@%p10 bra 	$L__BB0_24;
	setp.lt.u32 	%p11, %r5, 7;
	@%p11 bra 	$L__BB0_17;
	mul.wide.u32 	%rd18, %r69, 8;
	add.s64 	%rd19, %rd1, %rd18;
	ld.local.f64 	%fd73, [%rd19];
	fma.rn.f64 	%fd74, %fd73, %fd73, %fd110;
	ld.local.f64 	%fd75, [%rd19+8];
	fma.rn.f64 	%fd76, %fd75, %fd75, %fd74;
	ld.local.f64 	%fd77, [%rd19+16];
	fma.rn.f64 	%fd78, %fd77, %fd77, %fd76;
	ld.local.f64 	%fd79, [%rd19+24];
	fma.rn.f64 	%fd80, %fd79, %fd79, %fd78;
	ld.local.f64 	%fd81, [%rd19+32];
	fma.rn.f64 	%fd82, %fd81, %fd81, %fd80;
	ld.local.f64 	%fd83, [%rd19+40];
	fma.rn.f64 	%fd84, %fd83, %fd83, %fd82;
	ld.local.f64 	%fd85, [%rd19+48];
	fma.rn.f64 	%fd86, %fd85, %fd85, %fd84;
	ld.local.f64 	%fd87, [%rd19+56];
	fma.rn.f64 	%fd110, %fd87, %fd87, %fd86;
	add.s32 	%r69, %r69, 8;
$L__BB0_17:
	setp.eq.s32 	%p12, %r6, 0;
	@%p12 bra 	$L__BB0_24;
	setp.lt.u32 	%p13, %r7, 3;
	@%p13 bra 	$L__BB0_20;
	mul.wide.u32 	%rd20, %r69, 8;
	add.s64 	%rd21, %rd1, %rd20;
	ld.local.f64 	%fd89, [%rd21];
	fma.rn.f64 	%fd90, %fd89, %fd89, %fd110;
	ld.local.f64 	%fd91, [%rd21+8];
	fma.rn.f64 	%fd92, %fd91, %fd91, %fd90;
	ld.local.f64 	%fd93, [%rd21+16];
	fma.rn.f64 	%fd94, %fd93, %fd93, %fd92;
	ld.local.f64 	%fd95, [%rd21+24];
	fma.rn.f64 	%fd110, %fd95, %fd95, %fd94;
	add.s32 	%r69, %r69, 4;
$L__BB0_20:
	setp.eq.s32 	%p14, %r3, 0;
	@%p14 bra 	$L__BB0_24;
	setp.eq.s32 	%p15, %r3, 1;
	mul.wide.u32 	%rd22, %r69, 8;
	add.s64 	%rd6, %rd1, %rd22;
	ld.local.f64 	%fd96, [%rd6];
	fma.rn.f64 	%fd110, %fd96, %fd96, %fd110;
	@%p15 bra 	$L__BB0_24;
	setp.eq.s32 	%p16, %r3, 2;
	ld.local.f64 	%fd97, [%rd6+8];
	fma.rn.f64 	%fd110, %fd97, %fd97, %fd110;
	@%p16 bra 	$L__BB0_24;
	ld.local.f64 	%fd98, [%rd6+16];
	fma.rn.f64 	%fd110, %fd98, %fd98, %fd110;
$L__BB0_24:
	setp.gt.f64 	%p17, %fd110, 0d3FF0000000000000;
	@%p17 bra 	$L__BB0_3;
$L__BB0_25:
	mov.f64 	%fd99, 0d3FF0000000000000;
	sub.f64 	%fd100, %fd99, %fd110;
	sqrt.rn.f64 	%fd101, %fd100;
	mul.f64 	%fd102, %fd101, 0d4059000000000000;
	cvt.rzi.s32.f64 	%r55, %fd102;
	cvta.to.global.u64 	%rd23, %rd7;
	mul.wide.s32 	%rd24, %r55, 4;
	add.s64 	%rd25, %rd23, %rd24;
	atom.global.add.u32 	%r56, [%rd25], 1;
$L__BB0_26:
	ret;

}


// ===== COMPILED SASS (sm_100) =====

	.target	sm_100

	.elftype	@"ET_EXEC"


//--------------------- .note.nv.tkinfo           --------------------------
	.section	.note.nv.tkinfo,"",@"SHT_NOTE"
	.sectionflags	@"SHF_NOTE_NV_TKINFO"
	.tkinfo
        /*0018*/ 	.word	0x00000002
        /*0030*/ 	.string	""
        /*0030*/ 	.string	"ptxas"
        /*0030*/ 	.string	"Cuda compilation tools, release 13.0, V13.0.88"
        /*0030*/ 	.string	"Build cuda_13.0.r13.0/compiler.36424714_0"
        /*0030*/ 	.string	"-arch sm_100 -m 64 "



//--------------------- .note.nv.cuinfo           --------------------------
	.section	.note.nv.cuinfo,"",@"SHT_NOTE"
	.sectionflags	@"SHF_NOTE_NV_CUINFO"
        /*0018*/ 	.short	0x0002
        /*001a*/ 	.short	0x0064
        /*001c*/ 	.short	0x0082
	.zero		2


//--------------------- .nv.info                  --------------------------
	.section	.nv.info,"",@"SHT_CUDA_INFO"
	.align	4


	//----- nvinfo : EIATTR_REGCOUNT
	.align		4
        /*0000*/ 	.byte	0x04, 0x2f
        /*0002*/ 	.short	(.L_1 - .L_0)
	.align		4
.L_0:
        /*0004*/ 	.word	index@(_Z16ball_samp_kernelPiiiPj)
        /*0008*/ 	.word	0x0000001e


	//----- nvinfo : EIATTR_FRAME_SIZE
	.align		4
.L_1:
        /*000c*/ 	.byte	0x04, 0x11
        /*000e*/ 	.short	(.L_3 - .L_2)
	.align		4
.L_2:
        /*0010*/ 	.word	index@($__internal_1_$__cuda_sm20_dsqrt_rn_f64_mediumpath_v1)
        /*0014*/ 	.word	0x00000080


	//----- nvinfo : EIATTR_FRAME_SIZE
	.align		4
.L_3:
        /*0018*/ 	.byte	0x04, 0x11
        /*001a*/ 	.short	(.L_5 - .L_4)
	.align		4
.L_4:
        /*001c*/ 	.word	index@($__internal_0_$__cuda_sm20_div_rn_f64_full)
        /*0020*/ 	.word	0x00000080


	//----- nvinfo : EIATTR_FRAME_SIZE
	.align		4
.L_5:
        /*0024*/ 	.byte	0x04, 0x11
        /*0026*/ 	.short	(.L_7 - .L_6)
	.align		4
.L_6:
        /*0028*/ 	.word	index@(_Z16ball_samp_kernelPiiiPj)
        /*002c*/ 	.word	0x00000080


	//----- nvinfo : EIATTR_MIN_STACK_SIZE
	.align		4
.L_7:
        /*0030*/ 	.byte	0x04, 0x12
        /*0032*/ 	.short	(.L_9 - .L_8)
	.align		4
.L_8:
        /*0034*/ 	.word	index@(_Z16ball_samp_kernelPiiiPj)
        /*0038*/ 	.word	0x00000080
.L_9:


//--------------------- .nv.compat                --------------------------
	.section	.nv.compat,"",@"SHT_CUDA_COMPAT_INFO"
	.align	4
        /*0000*/ 	.byte	0x02, 0x09, 0x00, 0x00, 0x02, 0x02, 0x01, 0x00, 0x02, 0x05, 0x05, 0x00, 0x03, 0x07, 0x01, 0x01
        /*0010*/ 	.byte	0x02, 0x03, 0x00, 0x00, 0x02, 0x06, 0x01, 0x00, 0x04, 0x0b, 0x08, 0x00, 0x01, 0x00, 0x00, 0x00
        /*0020*/ 	.byte	0x00, 0x00, 0x00, 0x00


//--------------------- .nv.info._Z16ball_samp_kernelPiiiPj --------------------------
	.section	.nv.info._Z16ball_samp_kernelPiiiPj,"",@"SHT_CUDA_INFO"
	.sectionflags	@""
	.align	4


	//----- nvinfo : EIATTR_CUDA_API_VERSION
	.align		4
        /*0000*/ 	.byte	0x04, 0x37
        /*0002*/ 	.short	(.L_11 - .L_10)
.L_10:
        /*0004*/ 	.word	0x00000082


	//----- nvinfo : EIATTR_KPARAM_INFO
	.align		4
.L_11:
        /*0008*/ 	.byte	0x04, 0x17
        /*000a*/ 	.short	(.L_13 - .L_12)
.L_12:
        /*000c*/ 	.word	0x00000000
        /*0010*/ 	.short	0x0003
        /*0012*/ 	.short	0x0010
        /*0014*/ 	.byte	0x00, 0xf5, 0x21, 0x00


	//----- nvinfo : EIATTR_KPARAM_INFO
	.align		4
.L_13:
        /*0018*/ 	.byte	0x04, 0x17
        /*001a*/ 	.short	(.L_15 - .L_14)
.L_14:
        /*001c*/ 	.word	0x00000000
        /*0020*/ 	.short	0x0002
        /*0022*/ 	.short	0x000c
        /*0024*/ 	.byte	0x00, 0xf0, 0x11, 0x00


	//----- nvinfo : EIATTR_KPARAM_INFO
	.align		4
.L_15:
        /*0028*/ 	.byte	0x04, 0x17
        /*002a*/ 	.short	(.L_17 - .L_16)
.L_16:
        /*002c*/ 	.word	0x00000000
        /*0030*/ 	.short	0x0001
        /*0032*/ 	.short	0x0008
        /*0034*/ 	.byte	0x00, 0xf0, 0x11, 0x00


	//----- nvinfo : EIATTR_KPARAM_INFO
	.align		4
.L_17:
        /*0038*/ 	.byte	0x04, 0x17
        /*003a*/ 	.short	(.L_19 - .L_18)
.L_18:
        /*003c*/ 	.word	0x00000000
        /*0040*/ 	.short	0x0000
        /*0042*/ 	.short	0x0000
        /*0044*/ 	.byte	0x00, 0xf5, 0x21, 0x00


	//----- nvinfo : EIATTR_SPARSE_MMA_MASK
	.align		4
.L_19:
        /*0048*/ 	.byte	0x03, 0x50
        /*004a*/ 	.short	0x0000


	//----- nvinfo : EIATTR_MAXREG_COUNT
	.align		4
        /*004c*/ 	.byte	0x03, 0x1b
        /*004e*/ 	.short	0x00ff


	//----- nvinfo : EIATTR_MERCURY_ISA_VERSION
	.align		4
        /*0050*/ 	.byte	0x03, 0x5f
        /*0052*/ 	.short	0x0101


	//----- nvinfo : EIATTR_VRC_CTA_INIT_COUNT
	.align		4
        /*0054*/ 	.byte	0x02, 0x4a
	.zero		1
	.zero		1


	//----- nvinfo : EIATTR_EXIT_INSTR_OFFSETS
	.align		4
        /*0058*/ 	.byte	0x04, 0x1c
        /*005a*/ 	.short	(.L_21 - .L_20)


	//   ....[0]....
.L_20:
        /*005c*/ 	.word	0x00000080


	//   ....[1]....
        /*0060*/ 	.word	0x000016c0


	//----- nvinfo : EIATTR_CRS_STACK_SIZE
	.align		4
.L_21:
        /*0064*/ 	.byte	0x04, 0x1e
        /*0066*/ 	.short	(.L_23 - .L_22)
.L_22:
        /*0068*/ 	.word	0x00000000


	//----- nvinfo : EIATTR_CBANK_PARAM_SIZE
	.align		4
.L_23:
        /*006c*/ 	.byte	0x03, 0x19
        /*006e*/ 	.short	0x0018


	//----- nvinfo : EIATTR_PARAM_CBANK
	.align		4
        /*0070*/ 	.byte	0x04, 0x0a
        /*0072*/ 	.short	(.L_25 - .L_24)
	.align		4
.L_24:
        /*0074*/ 	.word	index@(.nv.constant0._Z16ball_samp_kernelPiiiPj)
        /*0078*/ 	.short	0x0380
        /*007a*/ 	.short	0x0018


	//----- nvinfo : EIATTR_SW_WAR
	.align		4
.L_25:
        /*007c*/ 	.byte	0x04, 0x36
        /*007e*/ 	.short	(.L_27 - .L_26)
.L_26:
        /*0080*/ 	.word	0x00000008
.L_27:


//--------------------- .nv.callgraph             --------------------------
	.section	.nv.callgraph,"",@"SHT_CUDA_CALLGRAPH"
	.align	4
	.sectionentsize	8
	.align		4
        /*0000*/ 	.word	0x00000000
	.align		4
        /*0004*/ 	.word	0xffffffff
	.align		4
        /*0008*/ 	.word	0x00000000
	.align		4
        /*000c*/ 	.word	0xfffffffe
	.align		4
        /*0010*/ 	.word	0x00000000
	.align		4
        /*0014*/ 	.word	0xfffffffd
	.align		4
        /*0018*/ 	.word	0x00000000
	.align		4
        /*001c*/ 	.word	0xfffffffc


//--------------------- .text._Z16ball_samp_kernelPiiiPj --------------------------
	.section	.text._Z16ball_samp_kernelPiiiPj,"ax",@progbits
	.align	128
        .global         _Z16ball_samp_kernelPiiiPj
        .type           _Z16ball_samp_kernelPiiiPj,@function
        .size           _Z16ball_samp_kernelPiiiPj,(.L_x_38 - _Z16ball_samp_kernelPiiiPj)
        .other          _Z16ball_samp_kernelPiiiPj,@"STO_CUDA_ENTRY STV_DEFAULT"
_Z16ball_samp_kernelPiiiPj:
.text._Z16ball_samp_kernelPiiiPj:
[----:B------:R-:W0:Y:S01]  /*0000*/  LDC R1, c[0x0][0x37c] ;  /* 0x0000df00ff017b82 */ /* 0x000e220000000800 */
[----:B------:R-:W1:Y:S07]  /*0010*/  S2R R0, SR_TID.X ;  /* 0x0000000000007919 */ /* 0x000e6e0000002100 */
[----:B------:R-:W1:Y:S01]  /*0020*/  S2UR UR4, SR_CTAID.X ;  /* 0x00000000000479c3 */ /* 0x000e620000002500 */
[----:B------:R-:W2:Y:S01]  /*0030*/  LDCU UR5, c[0x0][0x38c] ;  /* 0x00007180ff0577ac */ /* 0x000ea20008000800 */
[----:B0-----:R-:W-:-:S06]  /*0040*/  VIADD R1, R1, 0xffffff80 ;  /* 0xffffff8001017836 */ /* 0x001fcc0000000000 */
[----:B------:R-:W1:Y:S02]  /*0050*/  LDC R5, c[0x0][0x360] ;  /* 0x0000d800ff057b82 */ /* 0x000e640000000800 */
[----:B-1----:R-:W-:-:S05]  /*0060*/  IMAD R5, R5, UR4, R0 ;  /* 0x0000000405057c24 */ /* 0x002fca000f8e0200 */
[----:B--2---:R-:W-:-:S13]  /*0070*/  ISETP.GE.AND P0, PT, R5, UR5, PT ;  /* 0x0000000505007c0c */ /* 0x004fda000bf06270 */
[----:B------:R-:W-:Y:S05]  /*0080*/  @P0 EXIT ;  /* 0x000000000000094d */ /* 0x000fea0003800000 */
[----:B------:R-:W0:Y:S01]  /*0090*/  LDCU UR4, c[0x0][0x388] ;  /* 0x00007100ff0477ac */ /* 0x000e220008000800 */
[----:B------:R-:W1:Y:S01]  /*00a0*/  LDC.64 R2, c[0x0][0x390] ;  /* 0x0000e400ff027b82 */ /* 0x000e620000000a00 */
[----:B------:R-:W-:Y:S01]  /*00b0*/  CS2R R26, SRZ ;  /* 0x00000000001a7805 */ /* 0x000fe2000001ff00 */
[----:B------:R-:W2:Y:S01]  /*00c0*/  LDCU.64 UR12, c[0x0][0x358] ;  /* 0x00006b00ff0c77ac */ /* 0x000ea20008000a00 */
[----:B0-----:R-:W-:Y:S01]  /*00d0*/  UISETP.GE.AND UP0, UPT, UR4, 0x1, UPT ;  /* 0x000000010400788c */ /* 0x001fe2000bf06270 */
[----:B-1----:R-:W-:-:S08]  /*00e0*/  IMAD.WIDE R2, R5, 0x4, R2 ;  /* 0x0000000405027825 */ /* 0x002fd000078e0202 */
[----:B--2---:R-:W-:Y:S05]  /*00f0*/  BRA.U !UP0, `(.L_x_0) ;  /* 0x0000001508047547 */ /* 0x004fea000b800000 */
[----:B------:R0:W5:Y:S01]  /*0100*/  LDG.E R2, desc[UR12][R2.64] ;  /* 0x0000000c02027981 */ /* 0x000162000c1e1900 */
[----:B------:R-:W-:Y:S01]  /*0110*/  BSSY.RECONVERGENT B0, `(.L_x_0) ;  /* 0x000013f000007945 */ /* 0x000fe20003800200 */
[----:B------:R-:W-:Y:S01]  /*0120*/  ULOP3.LUT UR6, UR4, 0xf, URZ, 0xc0, !UPT ;  /* 0x0000000f04067892 */ /* 0x000fe2000f8ec0ff */
[----:B------:R-:W-:Y:S01]  /*0130*/  VIADD R0, R1, 0x10 ;  /* 0x0000001001007836 */ /* 0x000fe20000000000 */
[----:B------:R-:W-:Y:S02]  /*0140*/  ULOP3.LUT UR8, UR4, 0x7, URZ, 0xc0, !UPT ;  /* 0x0000000704087892 */ /* 0x000fe4000f8ec0ff */
[----:B------:R-:W-:Y:S02]  /*0150*/  ULOP3.LUT UR10, UR4, 0x7ffffffc, URZ, 0xc0, !UPT ;  /* 0x7ffffffc040a7892 */ /* 0x000fe4000f8ec0ff */
[----:B------:R-:W-:Y:S02]  /*0160*/  ULOP3.LUT UR5, UR4, 0x3, URZ, 0xc0, !UPT ;  /* 0x0000000304057892 */ /* 0x000fe4000f8ec0ff */
[----:B------:R-:W-:-:S02]  /*0170*/  ULOP3.LUT UR4, UR4, 0x7ffffff0, URZ, 0xc0, !UPT ;  /* 0x7ffffff004047892 */ /* 0x000fc4000f8ec0ff */
[----:B------:R-:W-:Y:S02]  /*0180*/  UIADD3 UR7, UPT, UPT, UR6, -0x1, URZ ;  /* 0xffffffff06077890 */ /* 0x000fe4000fffe0ff */
[----:B------:R-:W-:Y:S02]  /*0190*/  UIADD3 UR9, UPT, UPT, UR8, -0x1, URZ ;  /* 0xffffffff08097890 */ /* 0x000fe4000fffe0ff */
[----:B0-----:R-:W-:-:S12]  /*01a0*/  UIADD3 UR11, UPT, UPT, -UR10, URZ, URZ ;  /* 0x000000ff0a0b7290 */ /* 0x001fd8000fffe1ff */
.L_x_24:
[----:B0-----:R-:W0:Y:S01]  /*01b0*/  LDCU UR14, c[0x0][0x388] ;  /* 0x00007100ff0e77ac */ /* 0x001e220008000800 */
[----:B------:R-:W-:Y:S01]  /*01c0*/  IMAD.MOV.U32 R8, RZ, RZ, RZ ;  /* 0x000000ffff087224 */ /* 0x000fe200078e00ff */
[----:B------:R-:W-:Y:S01]  /*01d0*/  MOV R5, 0x41dfffff ;  /* 0x41dfffff00057802 */ /* 0x000fe20000000f00 */
[----:B------:R-:W-:Y:S01]  /*01e0*/  IMAD.MOV.U32 R4, RZ, RZ, -0x400000 ;  /* 0xffc00000ff047424 */ /* 0x000fe200078e00ff */
[----:B0-----:R-:W-:-:S09]  /*01f0*/  UISETP.GE.U32.AND UP0, UPT, UR14, 0x4, UPT ;  /* 0x000000040e00788c */ /* 0x001fd2000bf06070 */
[----:B-1----:R-:W-:Y:S05]  /*0200*/  BRA.U !UP0, `(.L_x_1) ;  /* 0x0000000908047547 */ /* 0x002fea000b800000 */
[----:B------:R-:W-:Y:S02]  /*0210*/  IMAD.MOV.U32 R3, RZ, RZ, R0 ;  /* 0x000000ffff037224 */ /* 0x000fe400078e0000 */
[----:B------:R-:W-:-:S07]  /*0220*/  IMAD.U32 R20, RZ, RZ, UR11 ;  /* 0x0000000bff147e24 */ /* 0x000fce000f8e00ff */
.L_x_10:
[----:B------:R-:W0:Y:S01]  /*0230*/  MUFU.RCP64H R9, 2.14748262400000000000e+09 ;  /* 0x41dfffff00097908 */ /* 0x000e220000001800 */
[----:B------:R-:W-:Y:S01]  /*0240*/  IMAD.MOV.U32 R6, RZ, RZ, -0x400000 ;  /* 0xffc00000ff067424 */ /* 0x000fe200078e00ff */
[----:B------:R-:W-:Y:S01]  /*0250*/  MOV R7, 0x41dfffff ;  /* 0x41dfffff00077802 */ /* 0x000fe20000000f00 */
[----:B------:R-:W-:Y:S01]  /*0260*/  IMAD.MOV.U32 R8, RZ, RZ, 0x1 ;  /* 0x00000001ff087424 */ /* 0x000fe200078e00ff */
[----:B------:R-:W-:Y:S01]  /*0270*/  BSSY.RECONVERGENT B1, `(.L_x_2) ;  /* 0x0000017000017945 */ /* 0x000fe20003800200 */
[----:B------:R-:W-:Y:S02]  /*0280*/  IMAD.MOV.U32 R13, RZ, RZ, 0x41c64e6d ;  /* 0x41c64e6dff0d7424 */ /* 0x000fe400078e00ff */
[----:B------:R-:W-:Y:S02]  /*0290*/  VIADD R20, R20, 0x4 ;  /* 0x0000000414147836 */ /* 0x000fe40000000000 */
[----:B-----5:R-:W-:-:S03]  /*02a0*/  IMAD R12, R2, R13, 0x3039 ;  /* 0x00003039020c7424 */ /* 0x020fc600078e020d */
[----:B------:R-:W-:Y:S01]  /*02b0*/  ISETP.NE.AND P1, PT, R20, RZ, PT ;  /* 0x000000ff1400720c */ /* 0x000fe20003f25270 */
[----:B0-----:R-:W-:-:S08]  /*02c0*/  DFMA R10, R8, -R6, 1 ;  /* 0x3ff00000080a742b */ /* 0x001fd00000000806 */
[----:B------:R-:W-:-:S08]  /*02d0*/  DFMA R10, R10, R10, R10 ;  /* 0x0000000a0a0a722b */ /* 0x000fd0000000000a */
[----:B------:R-:W-:Y:S01]  /*02e0*/  DFMA R8, R8, R10, R8 ;  /* 0x0000000a0808722b */ /* 0x000fe20000000008 */
[----:B------:R-:W-:-:S07]  /*02f0*/  LOP3.LUT R10, R12, 0x7fffffff, RZ, 0xc0, !PT ;  /* 0x7fffffff0c0a7812 */ /* 0x000fce00078ec0ff */
[C---:B------:R-:W-:Y:S01]  /*0300*/  DFMA R12, R8.reuse, -R6, 1 ;  /* 0x3ff00000080c742b */ /* 0x040fe20000000806 */
[----:B------:R-:W0:Y:S07]  /*0310*/  I2F.F64.U32 R10, R10 ;  /* 0x0000000a000a7312 */ /* 0x000e2e0000201800 */
[----:B------:R-:W-:-:S08]  /*0320*/  DFMA R8, R8, R12, R8 ;  /* 0x0000000c0808722b */ /* 0x000fd00000000008 */
[----:B0-----:R-:W-:Y:S01]  /*0330*/  DMUL R12, R10, R8 ;  /* 0x000000080a0c7228 */ /* 0x001fe20000000000 */
[----:B------:R-:W-:-:S07]  /*0340*/  FSETP.GEU.AND P2, PT, |R11|, 6.5827683646048100446e-37, PT ;  /* 0x036000000b00780b */ /* 0x000fce0003f4e200 */
[----:B------:R-:W-:-:S08]  /*0350*/  DFMA R6, R12, -R6, R10 ;  /* 0x800000060c06722b */ /* 0x000fd0000000000a */
[----:B------:R-:W-:-:S10]  /*0360*/  DFMA R8, R8, R6, R12 ;  /* 0x000000060808722b */ /* 0x000fd4000000000c */
[----:B------:R-:W-:-:S05]  /*0370*/  FFMA R6, RZ, 27.999998092651367188, R9 ;  /* 0x41dfffffff067823 */ /* 0x000fca0000000009 */
[----:B------:R-:W-:-:S13]  /*0380*/  FSETP.GT.AND P0, PT, |R6|, 1.469367938527859385e-39, PT ;  /* 0x001000000600780b */ /* 0x000fda0003f04200 */
[----:B------:R-:W-:Y:S05]  /*0390*/  @P0 BRA P2, `(.L_x_3) ;  /* 0x0000000000100947 */ /* 0x000fea0001000000 */
[----:B------:R-:W-:-:S07]  /*03a0*/  MOV R22, 0x3c0 ;  /* 0x000003c000167802 */ /* 0x000fce0000000f00 */
[----:B------:R-:W-:Y:S05]  /*03b0*/  CALL.REL.NOINC `($__internal_0_$__cuda_sm20_div_rn_f64_full) ;  /* 0x0000001000c47944 */ /* 0x000fea0003c00000 */
[----:B------:R-:W-:Y:S01]  /*03c0*/  MOV R8, R6 ;  /* 0x0000000600087202 */ /* 0x000fe20000000f00 */
[----:B------:R-:W-:-:S07]  /*03d0*/  IMAD.MOV.U32 R9, RZ, RZ, R7 ;  /* 0x000000ffff097224 */ /* 0x000fce00078e0007 */
.L_x_3:
[----:B------:R-:W-:Y:S05]  /*03e0*/  BSYNC.RECONVERGENT B1 ;  /* 0x0000000000017941 */ /* 0x000fea0003800200 */
.L_x_2:
[----:B------:R-:W0:Y:S01]  /*03f0*/  MUFU.RCP64H R7, 2.14748262400000000000e+09 ;  /* 0x41dfffff00077908 */ /* 0x000e220000001800 */
[----:B------:R-:W-:Y:S02]  /*0400*/  HFMA2 R6, -RZ, RZ, 0, 5.9604644775390625e-08 ;  /* 0x00000001ff067431 */ /* 0x000fe400000001ff */
[----:B------:R-:W-:Y:S01]  /*0410*/  IMAD.MOV.U32 R10, RZ, RZ, -0x400000 ;  /* 0xffc00000ff0a7424 */ /* 0x000fe200078e00ff */
[----:B------:R-:W-:Y:S01]  /*0420*/  BSSY.RECONVERGENT B1, `(.L_x_4) ;  /* 0x000001b000017945 */ /* 0x000fe20003800200 */
[----:B------:R-:W-:Y:S02]  /*0430*/  IMAD.MOV.U32 R11, RZ, RZ, 0x41dfffff ;  /* 0x41dfffffff0b7424 */ /* 0x000fe400078e00ff */
[----:B------:R-:W-:-:S04]  /*0440*/  IMAD.MOV.U32 R15, RZ, RZ, -0x3d5d6597 ;  /* 0xc2a29a69ff0f7424 */ /* 0x000fc800078e00ff */
[----:B------:R-:W-:Y:S01]  /*0450*/  IMAD R14, R2, R15, -0x2c23e982 ;  /* 0xd3dc167e020e7424 */ /* 0x000fe200078e020f */
        /* <DEDUP_REMOVED lines=10> */
[----:B------:R-:W-:Y:S01]  /*0500*/  DFMA R10, R14, R10, R12 ;  /* 0x0000000a0e0a722b */ /* 0x000fe2000000000c */
[----:B------:R-:W-:Y:S02]  /*0510*/  IMAD.MOV.U32 R12, RZ, RZ, 0x0 ;  /* 0x00000000ff0c7424 */ /* 0x000fe400078e00ff */
[----:B------:R-:W-:-:S07]  /*0520*/  IMAD.MOV.U32 R13, RZ, RZ, 0x40000000 ;  /* 0x40000000ff0d7424 */ /* 0x000fce00078e00ff */
[----:B------:R-:W-:Y:S01]  /*0530*/  FFMA R14, RZ, 27.999998092651367188, R11 ;  /* 0x41dfffffff0e7823 */ /* 0x000fe2000000000b */
[----:B------:R-:W-:-:S04]  /*0540*/  DFMA R8, R8, R12, -1 ;  /* 0xbff000000808742b */ /* 0x000fc8000000000c */
[----:B------:R-:W-:-:S13]  /*0550*/  FSETP.GT.AND P0, PT, |R14|, 1.469367938527859385e-39, PT ;  /* 0x001000000e00780b */ /* 0x000fda0003f04200 */
[----:B------:R-:W-:Y:S05]  /*0560*/  @P0 BRA P2, `(.L_x_5) ;  /* 0x0000000000180947 */ /* 0x000fea0001000000 */
[----:B------:R-:W-:Y:S01]  /*0570*/  MOV R10, R6 ;  /* 0x00000006000a7202 */ /* 0x000fe20000000f00 */
[----:B------:R-:W-:Y:S01]  /*0580*/  IMAD.MOV.U32 R11, RZ, RZ, R7 ;  /* 0x000000ffff0b7224 */ /* 0x000fe200078e0007 */
[----:B------:R-:W-:-:S07]  /*0590*/  MOV R22, 0x5b0 ;  /* 0x000005b000167802 */ /* 0x000fce0000000f00 */
[----:B------:R-:W-:Y:S05]  /*05a0*/  CALL.REL.NOINC `($__internal_0_$__cuda_sm20_div_rn_f64_full) ;  /* 0x0000001000487944 */ /* 0x000fea0003c00000 */
[----:B------:R-:W-:Y:S02]  /*05b0*/  IMAD.MOV.U32 R10, RZ, RZ, R6 ;  /* 0x000000ffff0a7224 */ /* 0x000fe400078e0006 */
[----:B------:R-:W-:-:S07]  /*05c0*/  IMAD.MOV.U32 R11, RZ, RZ, R7 ;  /* 0x000000ffff0b7224 */ /* 0x000fce00078e0007 */
.L_x_5:
[----:B------:R-:W-:Y:S05]  /*05d0*/  BSYNC.RECONVERGENT B1 ;  /* 0x0000000000017941 */ /* 0x000fea0003800200 */
.L_x_4:
[----:B------:R-:W0:Y:S01]  /*05e0*/  MUFU.RCP64H R15, 2.14748262400000000000e+09 ;  /* 0x41dfffff000f7908 */ /* 0x000e220000001800 */
[----:B------:R-:W-:Y:S01]  /*05f0*/  MOV R16, 0xffc00000 ;  /* 0xffc0000000107802 */ /* 0x000fe20000000f00 */
[----:B------:R-:W-:Y:S01]  /*0600*/  IMAD.MOV.U32 R17, RZ, RZ, 0x41dfffff ;  /* 0x41dfffffff117424 */ /* 0x000fe200078e00ff */
[----:B------:R-:W-:Y:S01]  /*0610*/  MOV R18, 0x0 ;  /* 0x0000000000127802 */ /* 0x000fe20000000f00 */
[----:B------:R-:W-:Y:S01]  /*0620*/  IMAD.MOV.U32 R14, RZ, RZ, 0x1 ;  /* 0x00000001ff0e7424 */ /* 0x000fe200078e00ff */
[----:B------:R-:W-:Y:S01]  /*0630*/  BSSY.RECONVERGENT B1, `(.L_x_6) ;  /* 0x0000018000017945 */ /* 0x000fe20003800200 */
[----:B------:R-:W-:Y:S02]  /*0640*/  IMAD.MOV.U32 R13, RZ, RZ, -0x7f82434b ;  /* 0x807dbcb5ff0d7424 */ /* 0x000fe400078e00ff */
[----:B------:R-:W-:Y:S02]  /*0650*/  IMAD.MOV.U32 R19, RZ, RZ, 0x40000000 ;  /* 0x40000000ff137424 */ /* 0x000fe400078e00ff */
[----:B------:R-:W-:-:S04]  /*0660*/  IMAD R12, R2, R13, -0x58fbd821 ;  /* 0xa70427df020c7424 */ /* 0x000fc800078e020d */
[----:B------:R-:W-:Y:S01]  /*0670*/  DFMA R10, R10, R18, -1 ;  /* 0xbff000000a0a742b */ /* 0x000fe20000000012 */
[----:B------:R-:W-:Y:S01]  /*0680*/  LOP3.LUT R12, R12, 0x7fffffff, RZ, 0xc0, !PT ;  /* 0x7fffffff0c0c7812 */ /* 0x000fe200078ec0ff */
[----:B0-----:R-:W-:-:S05]  /*0690*/  DFMA R6, R14, -R16, 1 ;  /* 0x3ff000000e06742b */ /* 0x001fca0000000810 */
[----:B------:R-:W0:Y:S01]  /*06a0*/  I2F.F64.U32 R12, R12 ;  /* 0x0000000c000c7312 */ /* 0x000e220000201800 */
[----:B------:R1:W-:Y:S02]  /*06b0*/  STL.128 [R3+-0x10], R8 ;  /* 0xfffff00803007387 */ /* 0x0003e40000100c00 */
[----:B------:R-:W-:-:S08]  /*06c0*/  DFMA R6, R6, R6, R6 ;  /* 0x000000060606722b */ /* 0x000fd00000000006 */
[----:B------:R-:W-:Y:S01]  /*06d0*/  DFMA R14, R14, R6, R14 ;  /* 0x000000060e0e722b */ /* 0x000fe2000000000e */
[----:B0-----:R-:W-:-:S07]  /*06e0*/  FSETP.GEU.AND P2, PT, |R13|, 6.5827683646048100446e-37, PT ;  /* 0x036000000d00780b */ /* 0x001fce0003f4e200 */
[----:B------:R-:W-:-:S08]  /*06f0*/  DFMA R6, R14, -R16, 1 ;  /* 0x3ff000000e06742b */ /* 0x000fd00000000810 */
[----:B------:R-:W-:-:S08]  /*0700*/  DFMA R14, R14, R6, R14 ;  /* 0x000000060e0e722b */ /* 0x000fd0000000000e */
[----:B------:R-:W-:-:S08]  /*0710*/  DMUL R6, R14, R12 ;  /* 0x0000000c0e067228 */ /* 0x000fd00000000000 */
[----:B------:R-:W-:-:S08]  /*0720*/  DFMA R16, R6, -R16, R12 ;  /* 0x800000100610722b */ /* 0x000fd0000000000c */
[----:B------:R-:W-:-:S10]  /*0730*/  DFMA R6, R14, R16, R6 ;  /* 0x000000100e06722b */ /* 0x000fd40000000006 */
[----:B------:R-:W-:-:S05]  /*0740*/  FFMA R14, RZ, 27.999998092651367188, R7 ;  /* 0x41dfffffff0e7823 */ /* 0x000fca0000000007 */
[----:B------:R-:W-:-:S13]  /*0750*/  FSETP.GT.AND P0, PT, |R14|, 1.469367938527859385e-39, PT ;  /* 0x001000000e00780b */ /* 0x000fda0003f04200 */
[----:B-1----:R-:W-:Y:S05]  /*0760*/  @P0 BRA P2, `(.L_x_7) ;  /* 0x0000000000100947 */ /* 0x002fea0001000000 */
[----:B------:R-:W-:Y:S01]  /*0770*/  IMAD.MOV.U32 R10, RZ, RZ, R12 ;  /* 0x000000ffff0a7224 */ /* 0x000fe200078e000c */
[----:B------:R-:W-:Y:S01]  /*0780*/  MOV R22, 0x7b0 ;  /* 0x000007b000167802 */ /* 0x000fe20000000f00 */
[----:B------:R-:W-:-:S07]  /*0790*/  IMAD.MOV.U32 R11, RZ, RZ, R13 ;  /* 0x000000ffff0b7224 */ /* 0x000fce00078e000d */
[----:B------:R-:W-:Y:S05]  /*07a0*/  CALL.REL.NOINC `($__internal_0_$__cuda_sm20_div_rn_f64_full) ;  /* 0x0000000c00c87944 */ /* 0x000fea0003c00000 */
.L_x_7:
[----:B------:R-:W-:Y:S05]  /*07b0*/  BSYNC.RECONVERGENT B1 ;  /* 0x0000000000017941 */ /* 0x000fea0003800200 */
.L_x_6:
[----:B------:R-:W0:Y:S01]  /*07c0*/  MUFU.RCP64H R11, 2.14748262400000000000e+09 ;  /* 0x41dfffff000b7908 */ /* 0x000e220000001800 */
[----:B------:R-:W-:Y:S01]  /*07d0*/  MOV R8, 0xffc00000 ;  /* 0xffc0000000087802 */ /* 0x000fe20000000f00 */
[----:B------:R-:W-:Y:S01]  /*07e0*/  IMAD.MOV.U32 R9, RZ, RZ, 0x41dfffff ;  /* 0x41dfffffff097424 */ /* 0x000fe200078e00ff */
[----:B------:R-:W-:Y:S01]  /*07f0*/  BSSY.RECONVERGENT B1, `(.L_x_8) ;  /* 0x000001b000017945 */ /* 0x000fe20003800200 */
[----:B------:R-:W-:Y:S02]  /*0800*/  IMAD.MOV.U32 R10, RZ, RZ, 0x1 ;  /* 0x00000001ff0a7424 */ /* 0x000fe400078e00ff */
[----:B------:R-:W-:-:S04]  /*0810*/  IMAD.MOV.U32 R15, RZ, RZ, -0x11f980ef ;  /* 0xee067f11ff0f7424 */ /* 0x000fc800078e00ff */
[----:B------:R-:W-:-:S05]  /*0820*/  IMAD R2, R2, R15, -0x299ae3d4 ;  /* 0xd6651c2c02027424 */ /* 0x000fca00078e020f */
[----:B------:R-:W-:Y:S01]  /*0830*/  LOP3.LUT R2, R2, 0x7fffffff, RZ, 0xc0, !PT ;  /* 0x7fffffff02027812 */ /* 0x000fe200078ec0ff */
[----:B0-----:R-:W-:-:S08]  /*0840*/  DFMA R12, R10, -R8, 1 ;  /* 0x3ff000000a0c742b */ /* 0x001fd00000000808 */
[----:B------:R-:W-:-:S08]  /*0850*/  DFMA R12, R12, R12, R12 ;  /* 0x0000000c0c0c722b */ /* 0x000fd0000000000c */
[----:B------:R-:W-:Y:S02]  /*0860*/  DFMA R10, R10, R12, R10 ;  /* 0x0000000c0a0a722b */ /* 0x000fe4000000000a */
[----:B------:R-:W0:Y:S06]  /*0870*/  I2F.F64.U32 R12, R2 ;  /* 0x00000002000c7312 */ /* 0x000e2c0000201800 */
[----:B------:R-:W-:-:S08]  /*0880*/  DFMA R14, R10, -R8, 1 ;  /* 0x3ff000000a0e742b */ /* 0x000fd00000000808 */
[----:B------:R-:W-:Y:S01]  /*0890*/  DFMA R14, R10, R14, R10 ;  /* 0x0000000e0a0e722b */ /* 0x000fe2000000000a */
[----:B0-----:R-:W-:-:S07]  /*08a0*/  FSETP.GEU.AND P2, PT, |R13|, 6.5827683646048100446e-37, PT ;  /* 0x036000000d00780b */ /* 0x001fce0003f4e200 */
[----:B------:R-:W-:-:S08]  /*08b0*/  DMUL R10, R14, R12 ;  /* 0x0000000c0e0a7228 */ /* 0x000fd00000000000 */
[----:B------:R-:W-:-:S08]  /*08c0*/  DFMA R8, R10, -R8, R12 ;  /* 0x800000080a08722b */ /* 0x000fd0000000000c */
[----:B------:R-:W-:Y:S01]  /*08d0*/  DFMA R10, R14, R8, R10 ;  /* 0x000000080e0a722b */ /* 0x000fe2000000000a */
[----:B------:R-:W-:Y:S01]  /*08e0*/  MOV R8, 0x0 ;  /* 0x0000000000087802 */ /* 0x000fe20000000f00 */
[----:B------:R-:W-:-:S06]  /*08f0*/  IMAD.MOV.U32 R9, RZ, RZ, 0x40000000 ;  /* 0x40000000ff097424 */ /* 0x000fcc00078e00ff */
[----:B------:R-:W-:Y:S02]  /*0900*/  DFMA R8, R6, R8, -1 ;  /* 0xbff000000608742b */ /* 0x000fe40000000008 */
[----:B------:R-:W-:-:S05]  /*0910*/  FFMA R14, RZ, 27.999998092651367188, R11 ;  /* 0x41dfffffff0e7823 */ /* 0x000fca000000000b */
[----:B------:R-:W-:-:S13]  /*0920*/  FSETP.GT.AND P0, PT, |R14|, 1.469367938527859385e-39, PT ;  /* 0x001000000e00780b */ /* 0x000fda0003f04200 */
[----:B------:R-:W-:Y:S05]  /*0930*/  @P0 BRA P2, `(.L_x_9) ;  /* 0x0000000000180947 */ /* 0x000fea0001000000 */
[----:B------:R-:W-:Y:S01]  /*0940*/  IMAD.MOV.U32 R10, RZ, RZ, R12 ;  /* 0x000000ffff0a7224 */ /* 0x000fe200078e000c */
[----:B------:R-:W-:Y:S01]  /*0950*/  MOV R22, 0x980 ;  /* 0x0000098000167802 */ /* 0x000fe20000000f00 */
[----:B------:R-:W-:-:S07]  /*0960*/  IMAD.MOV.U32 R11, RZ, RZ, R13 ;  /* 0x000000ffff0b7224 */ /* 0x000fce00078e000d */
[----:B------:R-:W-:Y:S05]  /*0970*/  CALL.REL.NOINC `($__internal_0_$__cuda_sm20_div_rn_f64_full) ;  /* 0x0000000c00547944 */ /* 0x000fea0003c00000 */
[----:B------:R-:W-:Y:S01]  /*0980*/  MOV R10, R6 ;  /* 0x00000006000a7202 */ /* 0x000fe20000000f00 */
[----:B------:R-:W-:-:S07]  /*0990*/  IMAD.MOV.U32 R11, RZ, RZ, R7 ;  /* 0x000000ffff0b7224 */ /* 0x000fce00078e0007 */
.L_x_9:
[----:B------:R-:W-:Y:S05]  /*09a0*/  BSYNC.RECONVERGENT B1 ;  /* 0x0000000000017941 */ /* 0x000fea0003800200 */
.L_x_8:
[----:B------:R-:W-:Y:S02]  /*09b0*/  IMAD.MOV.U32 R6, RZ, RZ, 0x0 ;  /* 0x00000000ff067424 */ /* 0x000fe400078e00ff */
[----:B------:R-:W-:-:S06]  /*09c0*/  IMAD.MOV.U32 R7, RZ, RZ, 0x40000000 ;  /* 0x40000000ff077424 */ /* 0x000fcc00078e00ff */
[----:B------:R-:W-:-:S07]  /*09d0*/  DFMA R10, R10, R6, -1 ;  /* 0xbff000000a0a742b */ /* 0x000fce0000000006 */
[----:B------:R0:W-:Y:S02]  /*09e0*/  STL.128 [R3], R8 ;  /* 0x0000000803007387 */ /* 0x0001e40000100c00 */
[----:B0-----:R-:W-:Y:S01]  /*09f0*/  IADD3 R3, PT, PT, R3, 0x20, RZ ;  /* 0x0000002003037810 */ /* 0x001fe20007ffe0ff */
[----:B------:R-:W-:Y:S06]  /*0a00*/  @P1 BRA `(.L_x_10) ;  /* 0xfffffff800081947 */ /* 0x000fec000383ffff */
[----:B------:R-:W-:-:S07]  /*0a10*/  IMAD.U32 R8, RZ, RZ, UR10 ;  /* 0x0000000aff087e24 */ /* 0x000fce000f8e00ff */
.L_x_1:
[----:B------:R-:W-:-:S09]  /*0a20*/  UISETP.NE.AND UP0, UPT, UR5, URZ, UPT ;  /* 0x000000ff0500728c */ /* 0x000fd2000bf05270 */
[----:B------:R-:W-:Y:S05]  /*0a30*/  BRA.U !UP0, `(.L_x_11) ;  /* 0x0000000508707547 */ /* 0x000fea000b800000 */
[----:B------:R-:W-:-:S09]  /*0a40*/  UISETP.NE.AND UP0, UPT, UR5, 0x1, UPT ;  /* 0x000000010500788c */ /* 0x000fd2000bf05270 */
[----:B------:R-:W-:Y:S05]  /*0a50*/  BRA.U !UP0, `(.L_x_12) ;  /* 0x0000000108e87547 */ /* 0x000fea000b800000 */
[----:B------:R-:W0:Y:S01]  /*0a60*/  MUFU.RCP64H R11, 2.14748262400000000000e+09 ;  /* 0x41dfffff000b7908 */ /* 0x000e220000001800 */
[----:B------:R-:W-:Y:S01]  /*0a70*/  IMAD.MOV.U32 R6, RZ, RZ, -0x400000 ;  /* 0xffc00000ff067424 */ /* 0x000fe200078e00ff */
[----:B------:R-:W-:Y:S01]  /*0a80*/  MOV R10, 0x1 ;  /* 0x00000001000a7802 */ /* 0x000fe20000000f00 */
[----:B------:R-:W-:Y:S01]  /*0a90*/  IMAD.MOV.U32 R7, RZ, RZ, 0x41dfffff ;  /* 0x41dfffffff077424 */ /* 0x000fe200078e00ff */
[----:B------:R-:W-:Y:S01]  /*0aa0*/  BSSY.RECONVERGENT B1, `(.L_x_13) ;  /* 0x0000013000017945 */ /* 0x000fe20003800200 */
[----:B------:R-:W-:-:S04]  /*0ab0*/  IMAD.MOV.U32 R3, RZ, RZ, 0x41c64e6d ;  /* 0x41c64e6dff037424 */ /* 0x000fc800078e00ff */
[----:B-----5:R-:W-:-:S05]  /*0ac0*/  IMAD R3, R2, R3, 0x3039 ;  /* 0x0000303902037424 */ /* 0x020fca00078e0203 */
[----:B------:R-:W-:Y:S01]  /*0ad0*/  LOP3.LUT R3, R3, 0x7fffffff, RZ, 0xc0, !PT ;  /* 0x7fffffff03037812 */ /* 0x000fe200078ec0ff */
[----:B0-----:R-:W-:-:S08]  /*0ae0*/  DFMA R12, R10, -R6, 1 ;  /* 0x3ff000000a0c742b */ /* 0x001fd00000000806 */
[----:B------:R-:W-:-:S08]  /*0af0*/  DFMA R12, R12, R12, R12 ;  /* 0x0000000c0c0c722b */ /* 0x000fd0000000000c */
[----:B------:R-:W-:Y:S01]  /*0b00*/  DFMA R12, R10, R12, R10 ;  /* 0x0000000c0a0c722b */ /* 0x000fe2000000000a */
[----:B------:R-:W0:Y:S07]  /*0b10*/  I2F.F64.U32 R10, R3 ;  /* 0x00000003000a7312 */ /* 0x000e2e0000201800 */
[----:B------:R-:W-:-:S08]  /*0b20*/  DFMA R14, R12, -R6, 1 ;  /* 0x3ff000000c0e742b */ /* 0x000fd00000000806 */
[----:B------:R-:W-:Y:S01]  /*0b30*/  DFMA R14, R12, R14, R12 ;  /* 0x0000000e0c0e722b */ /* 0x000fe2000000000c */
[----:B0-----:R-:W-:-:S07]  /*0b40*/  FSETP.GEU.AND P1, PT, |R11|, 6.5827683646048100446e-37, PT ;  /* 0x036000000b00780b */ /* 0x001fce0003f2e200 */
[----:B------:R-:W-:-:S08]  /*0b50*/  DMUL R12, R14, R10 ;  /* 0x0000000a0e0c7228 */ /* 0x000fd00000000000 */
[----:B------:R-:W-:-:S08]  /*0b60*/  DFMA R6, R12, -R6, R10 ;  /* 0x800000060c06722b */ /* 0x000fd0000000000a */
[----:B------:R-:W-:-:S10]  /*0b70*/  DFMA R6, R14, R6, R12 ;  /* 0x000000060e06722b */ /* 0x000fd4000000000c */
[----:B------:R-:W-:-:S05]  /*0b80*/  FFMA R9, RZ, 27.999998092651367188, R7 ;  /* 0x41dfffffff097823 */ /* 0x000fca0000000007 */
[----:B------:R-:W-:-:S13]  /*0b90*/  FSETP.GT.AND P0, PT, |R9|, 1.469367938527859385e-39, PT ;  /* 0x001000000900780b */ /* 0x000fda0003f04200 */
[----:B------:R-:W-:Y:S05]  /*0ba0*/  @P0 BRA P1, `(.L_x_14) ;  /* 0x0000000000080947 */ /* 0x000fea0000800000 */
[----:B------:R-:W-:-:S07]  /*0bb0*/  MOV R22, 0xbd0 ;  /* 0x00000bd000167802 */ /* 0x000fce0000000f00 */
[----:B------:R-:W-:Y:S05]  /*0bc0*/  CALL.REL.NOINC `($__internal_0_$__cuda_sm20_div_rn_f64_full) ;  /* 0x0000000800c07944 */ /* 0x000fea0003c00000 */
.L_x_14:
[----:B------:R-:W-:Y:S05]  /*0bd0*/  BSYNC.RECONVERGENT B1 ;  /* 0x0000000000017941 */ /* 0x000fea0003800200 */
.L_x_13:
[----:B------:R-:W0:Y:S01]  /*0be0*/  MUFU.RCP64H R11, 2.14748262400000000000e+09 ;  /* 0x41dfffff000b7908 */ /* 0x000e220000001800 */
[----:B------:R-:W-:Y:S01]  /*0bf0*/  IMAD.MOV.U32 R16, RZ, RZ, -0x400000 ;  /* 0xffc00000ff107424 */ /* 0x000fe200078e00ff */
[----:B------:R-:W-:Y:S01]  /*0c00*/  MOV R10, 0x1 ;  /* 0x00000001000a7802 */ /* 0x000fe20000000f00 */
[----:B------:R-:W-:Y:S01]  /*0c10*/  IMAD.MOV.U32 R17, RZ, RZ, 0x41dfffff ;  /* 0x41dfffffff117424 */ /* 0x000fe200078e00ff */
[----:B------:R-:W-:Y:S01]  /*0c20*/  BSSY.RECONVERGENT B1, `(.L_x_15) ;  /* 0x0000018000017945 */ /* 0x000fe20003800200 */
[----:B------:R-:W-:Y:S02]  /*0c30*/  IMAD.MOV.U32 R3, RZ, RZ, -0x3d5d6597 ;  /* 0xc2a29a69ff037424 */ /* 0x000fe400078e00ff */
[----:B------:R-:W-:Y:S02]  /*0c40*/  IMAD.MOV.U32 R20, RZ, RZ, 0x0 ;  /* 0x00000000ff147424 */ /* 0x000fe400078e00ff */
[----:B------:R-:W-:Y:S01]  /*0c50*/  IMAD R2, R2, R3, -0x2c23e982 ;  /* 0xd3dc167e02027424 */ /* 0x000fe200078e0203 */
[----:B------:R-:W-:Y:S01]  /*0c60*/  LEA R3, R8, R1, 0x3 ;  /* 0x0000000108037211 */ /* 0x000fe200078e18ff */
[----:B------:R-:W-:-:S03]  /*0c70*/  IMAD.MOV.U32 R21, RZ, RZ, 0x40000000 ;  /* 0x40000000ff157424 */ /* 0x000fc600078e00ff */
        /* <DEDUP_REMOVED lines=9> */
[----:B------:R-:W-:Y:S02]  /*0d10*/  DFMA R18, R12, -R16, R10 ;  /* 0x800000100c12722b */ /* 0x000fe4000000000a */
[----:B------:R-:W-:-:S06]  /*0d20*/  DFMA R16, R6, R20, -1 ;  /* 0xbff000000610742b */ /* 0x000fcc0000000014 */
[----:B------:R-:W-:Y:S01]  /*0d30*/  DFMA R6, R14, R18, R12 ;  /* 0x000000120e06722b */ /* 0x000fe2000000000c */
[----:B------:R0:W-:Y:S09]  /*0d40*/  STL.64 [R3], R16 ;  /* 0x0000001003007387 */ /* 0x0001f20000100a00 */
[----:B------:R-:W-:-:S05]  /*0d50*/  FFMA R9, RZ, 27.999998092651367188, R7 ;  /* 0x41dfffffff097823 */ /* 0x000fca0000000007 */
[----:B------:R-:W-:-:S13]  /*0d60*/  FSETP.GT.AND P0, PT, |R9|, 1.469367938527859385e-39, PT ;  /* 0x001000000900780b */ /* 0x000fda0003f04200 */
[----:B0-----:R-:W-:Y:S05]  /*0d70*/  @P0 BRA P1, `(.L_x_16) ;  /* 0x0000000000080947 */ /* 0x001fea0000800000 */
[----:B------:R-:W-:-:S07]  /*0d80*/  MOV R22, 0xda0 ;  /* 0x00000da000167802 */ /* 0x000fce0000000f00 */
[----:B------:R-:W-:Y:S05]  /*0d90*/  CALL.REL.NOINC `($__internal_0_$__cuda_sm20_div_rn_f64_full) ;  /* 0x00000008004c7944 */ /* 0x000fea0003c00000 */
.L_x_16:
[----:B------:R-:W-:Y:S05]  /*0da0*/  BSYNC.RECONVERGENT B1 ;  /* 0x0000000000017941 */ /* 0x000fea0003800200 */
.L_x_15:
[----:B------:R-:W-:Y:S02]  /*0db0*/  IMAD.MOV.U32 R10, RZ, RZ, 0x0 ;  /* 0x00000000ff0a7424 */ /* 0x000fe400078e00ff */
[----:B------:R-:W-:Y:S02]  /*0dc0*/  IMAD.MOV.U32 R11, RZ, RZ, 0x40000000 ;  /* 0x40000000ff0b7424 */ /* 0x000fe400078e00ff */
[----:B------:R-:W-:-:S04]  /*0dd0*/  VIADD R8, R8, 0x2 ;  /* 0x0000000208087836 */ /* 0x000fc80000000000 */
[----:B------:R-:W-:-:S07]  /*0de0*/  DFMA R6, R6, R10, -1 ;  /* 0xbff000000606742b */ /* 0x000fce000000000a */
[----:B------:R0:W-:Y:S04]  /*0df0*/  STL.64 [R3+0x8], R6 ;  /* 0x0000080603007387 */ /* 0x0001e80000100a00 */
.L_x_12:
[----:B------:R-:W1:Y:S02]  /*0e00*/  LDCU UR14, c[0x0][0x388] ;  /* 0x00007100ff0e77ac */ /* 0x000e640008000800 */
[----:B-1----:R-:W-:-:S09]  /*0e10*/  ULOP3.LUT UP0, URZ, UR14, 0x1, URZ, 0xc0, !UPT ;  /* 0x000000010eff7892 */ /* 0x002fd2000f80c0ff */
[----:B------:R-:W-:Y:S05]  /*0e20*/  BRA.U !UP0, `(.L_x_11) ;  /* 0x0000000108747547 */ /* 0x000fea000b800000 */
[----:B------:R-:W1:Y:S01]  /*0e30*/  MUFU.RCP64H R11, 2.14748262400000000000e+09 ;  /* 0x41dfffff000b7908 */ /* 0x000e620000001800 */
[----:B0-----:R-:W-:Y:S01]  /*0e40*/  MOV R6, 0xffc00000 ;  /* 0xffc0000000067802 */ /* 0x001fe20000000f00 */
[----:B------:R-:W-:Y:S01]  /*0e50*/  IMAD.MOV.U32 R7, RZ, RZ, 0x41dfffff ;  /* 0x41dfffffff077424 */ /* 0x000fe200078e00ff */
[----:B------:R-:W-:Y:S01]  /*0e60*/  BSSY.RECONVERGENT B1, `(.L_x_17) ;  /* 0x0000014000017945 */ /* 0x000fe20003800200 */
[----:B------:R-:W-:Y:S02]  /*0e70*/  IMAD.MOV.U32 R10, RZ, RZ, 0x1 ;  /* 0x00000001ff0a7424 */ /* 0x000fe400078e00ff */
[----:B------:R-:W-:-:S04]  /*0e80*/  IMAD.MOV.U32 R3, RZ, RZ, 0x41c64e6d ;  /* 0x41c64e6dff037424 */ /* 0x000fc800078e00ff */
[----:B-----5:R-:W-:-:S05]  /*0e90*/  IMAD R2, R2, R3, 0x3039 ;  /* 0x0000303902027424 */ /* 0x020fca00078e0203 */
[----:B------:R-:W-:Y:S01]  /*0ea0*/  LOP3.LUT R2, R2, 0x7fffffff, RZ, 0xc0, !PT ;  /* 0x7fffffff02027812 */ /* 0x000fe200078ec0ff */
[----:B-1----:R-:W-:-:S08]  /*0eb0*/  DFMA R12, R10, -R6, 1 ;  /* 0x3ff000000a0c742b */ /* 0x002fd00000000806 */
        /* <DEDUP_REMOVED lines=14> */
.L_x_18:
[----:B------:R-:W-:Y:S05]  /*0fa0*/  BSYNC.RECONVERGENT B1 ;  /* 0x0000000000017941 */ /* 0x000fea0003800200 */
.L_x_17:
[----:B------:R-:W-:Y:S01]  /*0fb0*/  MOV R4, 0x0 ;  /* 0x0000000000047802 */ /* 0x000fe20000000f00 */
[----:B------:R-:W-:Y:S02]  /*0fc0*/  IMAD.MOV.U32 R5, RZ, RZ, 0x40000000 ;  /* 0x40000000ff057424 */ /* 0x000fe400078e00ff */
[----:B------:R-:W-:-:S04]  /*0fd0*/  IMAD R3, R8, 0x8, R1 ;  /* 0x0000000808037824 */ /* 0x000fc800078e0201 */
[----:B------:R-:W-:-:S07]  /*0fe0*/  DFMA R6, R6, R4, -1 ;  /* 0xbff000000606742b */ /* 0x000fce0000000004 */
[----:B------:R1:W-:Y:S04]  /*0ff0*/  STL.64 [R3], R6 ;  /* 0x0000000603007387 */ /* 0x0003e80000100a00 */
.L_x_11:
[----:B------:R-:W2:Y:S01]  /*1000*/  LDCU UR14, c[0x0][0x388] ;  /* 0x00007100ff0e77ac */ /* 0x000ea20008000800 */
[----:B------:R-:W-:Y:S01]  /*1010*/  IMAD.MOV.U32 R20, RZ, RZ, RZ ;  /* 0x000000ffff147224 */ /* 0x000fe200078e00ff */
[----:B------:R-:W-:Y:S01]  /*1020*/  CS2R R26, SRZ ;  /* 0x00000000001a7805 */ /* 0x000fe2000001ff00 */
[----:B--2---:R-:W-:-:S09]  /*1030*/  UISETP.GE.U32.AND UP0, UPT, UR14, 0x10, UPT ;  /* 0x000000100e00788c */ /* 0x004fd2000bf06070 */
[----:B------:R-:W-:Y:S05]  /*1040*/  BRA.U !UP0, `(.L_x_19) ;  /* 0x00000001087c7547 */ /* 0x000fea000b800000 */
[----:B------:R-:W-:Y:S02]  /*1050*/  MOV R24, RZ ;  /* 0x000000ff00187202 */ /* 0x000fe40000000f00 */
[----:B------:R-:W-:-:S07]  /*1060*/  CS2R R26, SRZ ;  /* 0x00000000001a7805 */ /* 0x000fce000001ff00 */
.L_x_20:
[----:B01----:R-:W-:-:S05]  /*1070*/  IMAD R3, R24, 0x8, R1 ;  /* 0x0000000818037824 */ /* 0x003fca00078e0201 */
[----:B------:R-:W2:Y:S04]  /*1080*/  LDL.128 R12, [R3] ;  /* 0x00000000030c7983 */ /* 0x000ea80000100c00 */
[----:B------:R-:W3:Y:S04]  /*1090*/  LDL.128 R20, [R3+0x10] ;  /* 0x0000100003147983 */ /* 0x000ee80000100c00 */
[----:B------:R-:W4:Y:S04]  /*10a0*/  LDL.128 R4, [R3+0x20] ;  /* 0x0000200003047983 */ /* 0x000f280000100c00 */
[----:B------:R-:W4:Y:S04]  /*10b0*/  LDL.128 R8, [R3+0x30] ;  /* 0x0000300003087983 */ /* 0x000f280000100c00 */
[----:B------:R-:W4:Y:S01]  /*10c0*/  LDL.128 R16, [R3+0x40] ;  /* 0x0000400003107983 */ /* 0x000f220000100c00 */
[----:B--2---:R-:W-:-:S08]  /*10d0*/  DFMA R12, R12, R12, R26 ;  /* 0x0000000c0c0c722b */ /* 0x004fd0000000001a */
[----:B------:R-:W-:-:S08]  /*10e0*/  DFMA R12, R14, R14, R12 ;  /* 0x0000000e0e0c722b */ /* 0x000fd0000000000c */
[----:B---3--:R-:W-:Y:S02]  /*10f0*/  DFMA R20, R20, R20, R12 ;  /* 0x000000141414722b */ /* 0x008fe4000000000c */
[----:B------:R-:W2:Y:S06]  /*1100*/  LDL.128 R12, [R3+0x50] ;  /* 0x00005000030c7983 */ /* 0x000eac0000100c00 */
[----:B------:R-:W-:-:S08]  /*1110*/  DFMA R20, R22, R22, R20 ;  /* 0x000000161614722b */ /* 0x000fd00000000014 */
[----:B----4-:R-:W-:Y:S02]  /*1120*/  DFMA R26, R4, R4, R20 ;  /* 0x00000004041a722b */ /* 0x010fe40000000014 */
[----:B------:R-:W3:Y:S06]  /*1130*/  LDL.128 R20, [R3+0x60] ;  /* 0x0000600003147983 */ /* 0x000eec0000100c00 */
[----:B------:R-:W-:Y:S01]  /*1140*/  DFMA R26, R6, R6, R26 ;  /* 0x00000006061a722b */ /* 0x000fe2000000001a */
[----:B------:R-:W4:Y:S07]  /*1150*/  LDL.128 R4, [R3+0x70] ;  /* 0x0000700003047983 */ /* 0x000f2e0000100c00 */
[----:B------:R-:W-:-:S08]  /*1160*/  DFMA R26, R8, R8, R26 ;  /* 0x00000008081a722b */ /* 0x000fd0000000001a */
[----:B------:R-:W-:-:S08]  /*1170*/  DFMA R26, R10, R10, R26 ;  /* 0x0000000a0a1a722b */ /* 0x000fd0000000001a */
[----:B------:R-:W-:-:S08]  /*1180*/  DFMA R26, R16, R16, R26 ;  /* 0x00000010101a722b */ /* 0x000fd0000000001a */
[----:B------:R-:W-:Y:S01]  /*1190*/  DFMA R26, R18, R18, R26 ;  /* 0x00000012121a722b */ /* 0x000fe2000000001a */
[----:B------:R-:W-:-:S05]  /*11a0*/  VIADD R24, R24, 0x10 ;  /* 0x0000001018187836 */ /* 0x000fca0000000000 */
[----:B------:R-:W-:Y:S02]  /*11b0*/  ISETP.NE.AND P0, PT, R24, UR4, PT ;  /* 0x0000000418007c0c */ /* 0x000fe4000bf05270 */
[----:B--2---:R-:W-:-:S08]  /*11c0*/  DFMA R26, R12, R12, R26 ;  /* 0x0000000c0c1a722b */ /* 0x004fd0000000001a */
[----:B------:R-:W-:-:S08]  /*11d0*/  DFMA R26, R14, R14, R26 ;  /* 0x0000000e0e1a722b */ /* 0x000fd0000000001a */
[----:B---3--:R-:W-:-:S08]  /*11e0*/  DFMA R26, R20, R20, R26 ;  /* 0x00000014141a722b */ /* 0x008fd0000000001a */
[----:B------:R-:W-:-:S08]  /*11f0*/  DFMA R26, R22, R22, R26 ;  /* 0x00000016161a722b */ /* 0x000fd0000000001a */
[----:B----4-:R-:W-:-:S08]  /*1200*/  DFMA R26, R4, R4, R26 ;  /* 0x00000004041a722b */ /* 0x010fd0000000001a */
[----:B------:R-:W-:Y:S01]  /*1210*/  DFMA R26, R6, R6, R26 ;  /* 0x00000006061a722b */ /* 0x000fe2000000001a */
[----:B------:R-:W-:Y:S10]  /*1220*/  @P0 BRA `(.L_x_20) ;  /* 0xfffffffc00900947 */ /* 0x000ff4000383ffff */
[----:B------:R-:W-:-:S07]  /*1230*/  IMAD.U32 R20, RZ, RZ, UR4 ;  /* 0x00000004ff147e24 */ /* 0x000fce000f8e00ff */
.L_x_19:
[----:B------:R-:W-:-:S09]  /*1240*/  UISETP.NE.AND UP0, UPT, UR6, URZ, UPT ;  /* 0x000000ff0600728c */ /* 0x000fd2000bf05270 */
[----:B------:R-:W-:Y:S05]  /*1250*/  BRA.U !UP0, `(.L_x_21) ;  /* 0x0000000108a07547 */ /* 0x000fea000b800000 */
[----:B------:R-:W-:Y:S02]  /*1260*/  UISETP.GE.U32.AND UP0, UPT, UR7, 0x7, UPT ;  /* 0x000000070700788c */ /* 0x000fe4000bf06070 */
[----:B------:R-:W-:-:S07]  /*1270*/  UISETP.NE.AND UP1, UPT, UR8, URZ, UPT ;  /* 0x000000ff0800728c */ /* 0x000fce000bf25270 */
[----:B------:R-:W-:Y:S05]  /*1280*/  BRA.U !UP0, `(.L_x_22) ;  /* 0x0000000108387547 */ /* 0x000fea000b800000 */
[----:B01----:R-:W-:-:S05]  /*1290*/  LEA R3, R20, R1, 0x3 ;  /* 0x0000000114037211 */ /* 0x003fca00078e18ff */
[----:B------:R-:W2:Y:S04]  /*12a0*/  LDL.128 R4, [R3] ;  /* 0x0000000003047983 */ /* 0x000ea80000100c00 */
[----:B------:R-:W3:Y:S04]  /*12b0*/  LDL.128 R8, [R3+0x10] ;  /* 0x0000100003087983 */ /* 0x000ee80000100c00 */
[----:B------:R-:W4:Y:S04]  /*12c0*/  LDL.128 R12, [R3+0x20] ;  /* 0x00002000030c7983 */ /* 0x000f280000100c00 */
[----:B------:R-:W4:Y:S01]  /*12d0*/  LDL.128 R16, [R3+0x30] ;  /* 0x0000300003107983 */ /* 0x000f220000100c00 */
[----:B------:R-:W-:Y:S01]  /*12e0*/  VIADD R20, R20, 0x8 ;  /* 0x0000000814147836 */ /* 0x000fe20000000000 */
[----:B--2---:R-:W-:-:S08]  /*12f0*/  DFMA R4, R4, R4, R26 ;  /* 0x000000040404722b */ /* 0x004fd0000000001a */
[----:B------:R-:W-:-:S08]  /*1300*/  DFMA R4, R6, R6, R4 ;  /* 0x000000060604722b */ /* 0x000fd00000000004 */
[----:B---3--:R-:W-:-:S08]  /*1310*/  DFMA R4, R8, R8, R4 ;  /* 0x000000080804722b */ /* 0x008fd00000000004 */
[----:B------:R-:W-:-:S08]  /*1320*/  DFMA R4, R10, R10, R4 ;  /* 0x0000000a0a04722b */ /* 0x000fd00000000004 */
[----:B----4-:R-:W-:-:S08]  /*1330*/  DFMA R4, R12, R12, R4 ;  /* 0x0000000c0c04722b */ /* 0x010fd00000000004 */
[----:B------:R-:W-:-:S08]  /*1340*/  DFMA R4, R14, R14, R4 ;  /* 0x0000000e0e04722b */ /* 0x000fd00000000004 */
[----:B------:R-:W-:-:S08]  /*1350*/  DFMA R4, R16, R16, R4 ;  /* 0x000000101004722b */ /* 0x000fd00000000004 */
[----:B------:R-:W-:-:S11]  /*1360*/  DFMA R26, R18, R18, R4 ;  /* 0x00000012121a722b */ /* 0x000fd60000000004 */
.L_x_22:
[----:B------:R-:W-:Y:S05]  /*1370*/  BRA.U !UP1, `(.L_x_21) ;  /* 0x0000000109587547 */ /* 0x000fea000b800000 */
[----:B------:R-:W-:Y:S02]  /*1380*/  UISETP.GE.U32.AND UP0, UPT, UR9, 0x3, UPT ;  /* 0x000000030900788c */ /* 0x000fe4000bf06070 */
[----:B------:R-:W-:-:S07]  /*1390*/  UISETP.NE.AND UP1, UPT, UR5, URZ, UPT ;  /* 0x000000ff0500728c */ /* 0x000fce000bf25270 */
[----:B------:R-:W-:Y:S05]  /*13a0*/  BRA.U !UP0, `(.L_x_23) ;  /* 0x0000000108207547 */ /* 0x000fea000b800000 */
[----:B01----:R-:W-:-:S05]  /*13b0*/  IMAD R3, R20, 0x8, R1 ;  /* 0x0000000814037824 */ /* 0x003fca00078e0201 */
[----:B------:R-:W2:Y:S04]  /*13c0*/  LDL.128 R4, [R3] ;  /* 0x0000000003047983 */ /* 0x000ea80000100c00 */
[----:B------:R-:W3:Y:S01]  /*13d0*/  LDL.128 R8, [R3+0x10] ;  /* 0x0000100003087983 */ /* 0x000ee20000100c00 */
[----:B------:R-:W-:Y:S01]  /*13e0*/  VIADD R20, R20, 0x4 ;  /* 0x0000000414147836 */ /* 0x000fe20000000000 */
[----:B--2---:R-:W-:-:S08]  /*13f0*/  DFMA R4, R4, R4, R26 ;  /* 0x000000040404722b */ /* 0x004fd0000000001a */
[----:B------:R-:W-:-:S08]  /*1400*/  DFMA R4, R6, R6, R4 ;  /* 0x000000060604722b */ /* 0x000fd00000000004 */
[----:B---3--:R-:W-:-:S08]  /*1410*/  DFMA R4, R8, R8, R4 ;  /* 0x000000080804722b */ /* 0x008fd00000000004 */
[----:B------:R-:W-:-:S11]  /*1420*/  DFMA R26, R10, R10, R4 ;  /* 0x0000000a0a1a722b */ /* 0x000fd60000000004 */
.L_x_23:
[----:B------:R-:W-:Y:S05]  /*1430*/  BRA.U !UP1, `(.L_x_21) ;  /* 0x0000000109287547 */ /* 0x000fea000b800000 */
[----:B------:R-:W-:-:S05]  /*1440*/  LEA R20, R20, R1, 0x3 ;  /* 0x0000000114147211 */ /* 0x000fca00078e18ff */
[----:B01----:R-:W2:Y:S01]  /*1450*/  LDL.128 R4, [R20] ;  /* 0x0000000014047983 */ /* 0x003ea20000100c00 */
[----:B------:R-:W-:Y:S01]  /*1460*/  UISETP.NE.AND UP0, UPT, UR5, 0x1, UPT ;  /* 0x000000010500788c */ /* 0x000fe2000bf05270 */
[----:B--2---:R-:W-:-:S08]  /*1470*/  DFMA R26, R4, R4, R26 ;  /* 0x00000004041a722b */ /* 0x004fd0000000001a */
[----:B------:R-:W-:Y:S05]  /*1480*/  BRA.U !UP0, `(.L_x_21) ;  /* 0x0000000108147547 */ /* 0x000fea000b800000 */
[----:B------:R-:W-:Y:S01]  /*1490*/  UISETP.NE.AND UP0, UPT, UR5, 0x2, UPT ;  /* 0x000000020500788c */ /* 0x000fe2000bf05270 */
[----:B------:R-:W-:-:S08]  /*14a0*/  DFMA R26, R6, R6, R26 ;  /* 0x00000006061a722b */ /* 0x000fd0000000001a */
[----:B------:R-:W-:Y:S05]  /*14b0*/  BRA.U !UP0, `(.L_x_21) ;  /* 0x0000000108087547 */ /* 0x000fea000b800000 */
[----:B------:R-:W2:Y:S02]  /*14c0*/  LDL.64 R4, [R20+0x10] ;  /* 0x0000100014047983 */ /* 0x000ea40000100a00 */
[----:B--2---:R-:W-:-:S11]  /*14d0*/  DFMA R26, R4, R4, R26 ;  /* 0x00000004041a722b */ /* 0x004fd6000000001a */
.L_x_21:
[----:B------:R-:W-:-:S14]  /*14e0*/  DSETP.GT.AND P0, PT, R26, 1, PT ;  /* 0x3ff000001a00742a */ /* 0x000fdc0003f04000 */
[----:B------:R-:W-:Y:S05]  /*14f0*/  @P0 BRA `(.L_x_24) ;  /* 0xffffffec002c0947 */ /* 0x000fea000383ffff */
[----:B------:R-:W-:Y:S05]  /*1500*/  BSYNC.RECONVERGENT B0 ;  /* 0x0000000000007941 */ /* 0x000fea0003800200 */
.L_x_0:
[----:B------:R-:W-:Y:S01]  /*1510*/  DADD R26, -R26, 1 ;  /* 0x3ff000001a1a7429 */ /* 0x000fe20000000100 */
[----:B01----:R-:W-:Y:S01]  /*1520*/  IMAD.MOV.U32 R6, RZ, RZ, 0x0 ;  /* 0x00000000ff067424 */ /* 0x003fe200078e00ff */
[----:B------:R-:W-:Y:S01]  /*1530*/  BSSY.RECONVERGENT B0, `(.L_x_25) ;  /* 0x0000012000007945 */ /* 0x000fe20003800200 */
[----:B------:R-:W-:-:S03]  /*1540*/  IMAD.MOV.U32 R7, RZ, RZ, 0x3fd80000 ;  /* 0x3fd80000ff077424 */ /* 0x000fc600078e00ff */
[----:B------:R-:W0:Y:S04]  /*1550*/  MUFU.RSQ64H R3, R27 ;  /* 0x0000001b00037308 */ /* 0x000e280000001c00 */
[----:B-----5:R-:W-:-:S05]  /*1560*/  VIADD R2, R27, 0xfcb00000 ;  /* 0xfcb000001b027836 */ /* 0x020fca0000000000 */
[----:B------:R-:W-:Y:S01]  /*1570*/  ISETP.GE.U32.AND P0, PT, R2, 0x7ca00000, PT ;  /* 0x7ca000000200780c */ /* 0x000fe20003f06070 */
[----:B0-----:R-:W-:-:S08]  /*1580*/  DMUL R4, R2, R2 ;  /* 0x0000000202047228 */ /* 0x001fd00000000000 */
[----:B------:R-:W-:-:S08]  /*1590*/  DFMA R4, R26, -R4, 1 ;  /* 0x3ff000001a04742b */ /* 0x000fd00000000804 */
[----:B------:R-:W-:Y:S02]  /*15a0*/  DFMA R6, R4, R6, 0.5 ;  /* 0x3fe000000406742b */ /* 0x000fe40000000006 */
[----:B------:R-:W-:-:S08]  /*15b0*/  DMUL R4, R2, R4 ;  /* 0x0000000402047228 */ /* 0x000fd00000000000 */
[----:B------:R-:W-:-:S08]  /*15c0*/  DFMA R8, R6, R4, R2 ;  /* 0x000000040608722b */ /* 0x000fd00000000002 */
[----:B------:R-:W-:Y:S02]  /*15d0*/  DMUL R10, R26, R8 ;  /* 0x000000081a0a7228 */ /* 0x000fe40000000000 */
[----:B------:R-:W-:Y:S01]  /*15e0*/  IADD3 R7, PT, PT, R9, -0x100000, RZ ;  /* 0xfff0000009077810 */ /* 0x000fe20007ffe0ff */
[----:B------:R-:W-:-:S05]  /*15f0*/  IMAD.MOV.U32 R6, RZ, RZ, R8 ;  /* 0x000000ffff067224 */ /* 0x000fca00078e0008 */
[----:B------:R-:W-:-:S08]  /*1600*/  DFMA R12, R10, -R10, R26 ;  /* 0x8000000a0a0c722b */ /* 0x000fd0000000001a */
[----:B------:R-:W-:Y:S01]  /*1610*/  DFMA R4, R12, R6, R10 ;  /* 0x000000060c04722b */ /* 0x000fe2000000000a */
[----:B------:R-:W-:Y:S10]  /*1620*/  @!P0 BRA `(.L_x_26) ;  /* 0x0000000000088947 */ /* 0x000ff40003800000 */
[----:B------:R-:W-:-:S07]  /*1630*/  MOV R0, 0x1650 ;  /* 0x0000165000007802 */ /* 0x000fce0000000f00 */
[----:B------:R-:W-:Y:S05]  /*1640*/  CALL.REL.NOINC `($__internal_1_$__cuda_sm20_dsqrt_rn_f64_mediumpath_v1) ;  /* 0x0000000400907944 */ /* 0x000fea0003c00000 */
.L_x_26:
[----:B------:R-:W-:Y:S05]  /*1650*/  BSYNC.RECONVERGENT B0 ;  /* 0x0000000000007941 */ /* 0x000fea0003800200 */
.L_x_25:
[----:B------:R-:W-:Y:S01]  /*1660*/  DMUL R4, R4, 100 ;  /* 0x4059000004047828 */ /* 0x000fe20000000000 */
[----:B------:R-:W0:Y:S01]  /*1670*/  LDC.64 R2, c[0x0][0x380] ;  /* 0x0000e000ff027b82 */ /* 0x000e220000000a00 */
[----:B------:R-:W-:-:S08]  /*1680*/  IMAD.MOV.U32 R7, RZ, RZ, 0x1 ;  /* 0x00000001ff077424 */ /* 0x000fd000078e00ff */
[----:B------:R-:W0:Y:S02]  /*1690*/  F2I.F64.TRUNC R5, R4 ;  /* 0x0000000400057311 */ /* 0x000e24000030d100 */
[----:B0-----:R-:W-:-:S05]  /*16a0*/  IMAD.WIDE R2, R5, 0x4, R2 ;  /* 0x0000000405027825 */ /* 0x001fca00078e0202 */
[----:B------:R-:W-:Y:S01]  /*16b0*/  REDG.E.ADD.STRONG.GPU desc[UR12][R2.64], R7 ;  /* 0x000000070200798e */ /* 0x000fe2000c12e10c */
[----:B------:R-:W-:Y:S05]  /*16c0*/  EXIT ;  /* 0x000000000000794d */ /* 0x000fea0003800000 */
        .weak           $__internal_0_$__cuda_sm20_div_rn_f64_full
        .type           $__internal_0_$__cuda_sm20_div_rn_f64_full,@function
        .size           $__internal_0_$__cuda_sm20_div_rn_f64_full,($__internal_1_$__cuda_sm20_dsqrt_rn_f64_mediumpath_v1 - $__internal_0_$__cuda_sm20_div_rn_f64_full)
$__internal_0_$__cuda_sm20_div_rn_f64_full:
[C---:B------:R-:W-:Y:S01]  /*16d0*/  FSETP.GEU.AND P0, PT, |R5|.reuse, 1.469367938527859385e-39, PT ;  /* 0x001000000500780b */ /* 0x040fe20003f0e200 */
[----:B------:R-:W-:Y:S01]  /*16e0*/  IMAD.MOV.U32 R23, RZ, RZ, 0x1ca00000 ;  /* 0x1ca00000ff177424 */ /* 0x000fe200078e00ff */
[----:B------:R-:W-:Y:S01]  /*16f0*/  LOP3.LUT R6, R5, 0x800fffff, RZ, 0xc0, !PT ;  /* 0x800fffff05067812 */ /* 0x000fe200078ec0ff */
[----:B------:R-:W-:Y:S01]  /*1700*/  BSSY.RECONVERGENT B2, `(.L_x_27) ;  /* 0x0000054000027945 */ /* 0x000fe20003800200 */
[----:B------:R-:W-:Y:S02]  /*1710*/  MOV R12, 0x1 ;  /* 0x00000001000c7802 */ /* 0x000fe40000000f00 */
[----:B------:R-:W-:Y:S01]  /*1720*/  LOP3.LUT R7, R6, 0x3ff00000, RZ, 0xfc, !PT ;  /* 0x3ff0000006077812 */ /* 0x000fe200078efcff */
[----:B------:R-:W-:Y:S01]  /*1730*/  IMAD.MOV.U32 R6, RZ, RZ, R4 ;  /* 0x000000ffff067224 */ /* 0x000fe200078e0004 */
[C---:B------:R-:W-:Y:S02]  /*1740*/  FSETP.GEU.AND P3, PT, |R11|.reuse, 1.469367938527859385e-39, PT ;  /* 0x001000000b00780b */ /* 0x040fe40003f6e200 */
[----:B------:R-:W-:-:S02]  /*1750*/  LOP3.LUT R21, R11, 0x7ff00000, RZ, 0xc0, !PT ;  /* 0x7ff000000b157812 */ /* 0x000fc400078ec0ff */
[----:B------:R-:W-:Y:S01]  /*1760*/  LOP3.LUT R24, R5, 0x7ff00000, RZ, 0xc0, !PT ;  /* 0x7ff0000005187812 */ /* 0x000fe200078ec0ff */
[----:B------:R-:W-:-:S03]  /*1770*/  @!P0 DMUL R6, R4, 8.98846567431157953865e+307 ;  /* 0x7fe0000004068828 */ /* 0x000fc60000000000 */
[----:B------:R-:W-:-:S03]  /*1780*/  ISETP.GE.U32.AND P2, PT, R21, R24, PT ;  /* 0x000000181500720c */ /* 0x000fc60003f46070 */
[----:B------:R-:W0:Y:S02]  /*1790*/  MUFU.RCP64H R13, R7 ;  /* 0x00000007000d7308 */ /* 0x000e240000001800 */
[----:B------:R-:W-:Y:S01]  /*17a0*/  @!P3 LOP3.LUT R14, R5, 0x7ff00000, RZ, 0xc0, !PT ;  /* 0x7ff00000050eb812 */ /* 0x000fe200078ec0ff */
[----:B------:R-:W-:Y:S01]  /*17b0*/  @!P3 IMAD.MOV.U32 R18, RZ, RZ, RZ ;  /* 0x000000ffff12b224 */ /* 0x000fe200078e00ff */
[----:B------:R-:W-:Y:S02]  /*17c0*/  @!P0 LOP3.LUT R24, R7, 0x7ff00000, RZ, 0xc0, !PT ;  /* 0x7ff0000007188812 */ /* 0x000fe400078ec0ff */
[----:B------:R-:W-:-:S04]  /*17d0*/  @!P3 ISETP.GE.U32.AND P4, PT, R21, R14, PT ;  /* 0x0000000e1500b20c */ /* 0x000fc80003f86070 */
[----:B------:R-:W-:Y:S01]  /*17e0*/  @!P3 SEL R15, R23, 0x63400000, !P4 ;  /* 0x63400000170fb807 */ /* 0x000fe20006000000 */
[----:B0-----:R-:W-:-:S08]  /*17f0*/  DFMA R16, R12, -R6, 1 ;  /* 0x3ff000000c10742b */ /* 0x001fd00000000806 */
[----:B------:R-:W-:-:S08]  /*1800*/  DFMA R16, R16, R16, R16 ;  /* 0x000000101010722b */ /* 0x000fd00000000010 */
[----:B------:R-:W-:Y:S01]  /*1810*/  DFMA R16, R12, R16, R12 ;  /* 0x000000100c10722b */ /* 0x000fe2000000000c */
[--C-:B------:R-:W-:Y:S02]  /*1820*/  @!P3 LOP3.LUT R12, R15, 0x80000000, R11.reuse, 0xf8, !PT ;  /* 0x800000000f0cb812 */ /* 0x100fe400078ef80b */
[----:B------:R-:W-:Y:S02]  /*1830*/  SEL R13, R23, 0x63400000, !P2 ;  /* 0x63400000170d7807 */ /* 0x000fe40005000000 */
[----:B------:R-:W-:Y:S01]  /*1840*/  @!P3 LOP3.LUT R19, R12, 0x100000, RZ, 0xfc, !PT ;  /* 0x001000000c13b812 */ /* 0x000fe200078efcff */
[----:B------:R-:W-:Y:S02]  /*1850*/  IMAD.MOV.U32 R12, RZ, RZ, R10 ;  /* 0x000000ffff0c7224 */ /* 0x000fe400078e000a */
[----:B------:R-:W-:Y:S01]  /*1860*/  DFMA R14, R16, -R6, 1 ;  /* 0x3ff00000100e742b */ /* 0x000fe20000000806 */
[----:B------:R-:W-:-:S06]  /*1870*/  LOP3.LUT R13, R13, 0x800fffff, R11, 0xf8, !PT ;  /* 0x800fffff0d0d7812 */ /* 0x000fcc00078ef80b */
[----:B------:R-:W-:Y:S02]  /*1880*/  @!P3 DFMA R12, R12, 2, -R18 ;  /* 0x400000000c0cb82b */ /* 0x000fe40000000812 */
[----:B------:R-:W-:-:S08]  /*1890*/  DFMA R14, R16, R14, R16 ;  /* 0x0000000e100e722b */ /* 0x000fd00000000010 */
[----:B------:R-:W-:-:S08]  /*18a0*/  DMUL R16, R14, R12 ;  /* 0x0000000c0e107228 */ /* 0x000fd00000000000 */
[----:B------:R-:W-:-:S08]  /*18b0*/  DFMA R18, R16, -R6, R12 ;  /* 0x800000061012722b */ /* 0x000fd0000000000c */
[----:B------:R-:W-:Y:S01]  /*18c0*/  DFMA R18, R14, R18, R16 ;  /* 0x000000120e12722b */ /* 0x000fe20000000010 */
[----:B------:R-:W-:Y:S02]  /*18d0*/  MOV R14, R21 ;  /* 0x00000015000e7202 */ /* 0x000fe40000000f00 */
[----:B------:R-:W-:-:S05]  /*18e0*/  @!P3 LOP3.LUT R14, R13, 0x7ff00000, RZ, 0xc0, !PT ;  /* 0x7ff000000d0eb812 */ /* 0x000fca00078ec0ff */
[----:B------:R-:W-:-:S05]  /*18f0*/  VIADD R15, R14, 0xffffffff ;  /* 0xffffffff0e0f7836 */ /* 0x000fca0000000000 */
[----:B------:R-:W-:Y:S01]  /*1900*/  ISETP.GT.U32.AND P0, PT, R15, 0x7feffffe, PT ;  /* 0x7feffffe0f00780c */ /* 0x000fe20003f04070 */
[----:B------:R-:W-:-:S05]  /*1910*/  VIADD R15, R24, 0xffffffff ;  /* 0xffffffff180f7836 */ /* 0x000fca0000000000 */
[----:B------:R-:W-:-:S13]  /*1920*/  ISETP.GT.U32.OR P0, PT, R15, 0x7feffffe, P0 ;  /* 0x7feffffe0f00780c */ /* 0x000fda0000704470 */
[----:B------:R-:W-:Y:S05]  /*1930*/  @P0 BRA `(.L_x_28) ;  /* 0x00000000006c0947 */ /* 0x000fea0003800000 */
[----:B------:R-:W-:-:S04]  /*1940*/  LOP3.LUT R14, R5, 0x7ff00000, RZ, 0xc0, !PT ;  /* 0x7ff00000050e7812 */ /* 0x000fc800078ec0ff */
[CC--:B------:R-:W-:Y:S02]  /*1950*/  VIADDMNMX R10, R21.reuse, -R14.reuse, 0xb9600000, !PT ;  /* 0xb9600000150a7446 */ /* 0x0c0fe4000780090e */
[----:B------:R-:W-:Y:S02]  /*1960*/  ISETP.GE.U32.AND P0, PT, R21, R14, PT ;  /* 0x0000000e1500720c */ /* 0x000fe40003f06070 */
[----:B------:R-:W-:Y:S02]  /*1970*/  VIMNMX R10, PT, PT, R10, 0x46a00000, PT ;  /* 0x46a000000a0a7848 */ /* 0x000fe40003fe0100 */
[----:B------:R-:W-:-:S05]  /*1980*/  SEL R23, R23, 0x63400000, !P0 ;  /* 0x6340000017177807 */ /* 0x000fca0004000000 */
[----:B------:R-:W-:Y:S02]  /*1990*/  IMAD.IADD R14, R10, 0x1, -R23 ;  /* 0x000000010a0e7824 */ /* 0x000fe400078e0a17 */
[----:B------:R-:W-:-:S03]  /*19a0*/  IMAD.MOV.U32 R10, RZ, RZ, RZ ;  /* 0x000000ffff0a7224 */ /* 0x000fc600078e00ff */
[----:B------:R-:W-:-:S06]  /*19b0*/  IADD3 R11, PT, PT, R14, 0x7fe00000, RZ ;  /* 0x7fe000000e0b7810 */ /* 0x000fcc0007ffe0ff */
[----:B------:R-:W-:-:S10]  /*19c0*/  DMUL R16, R18, R10 ;  /* 0x0000000a12107228 */ /* 0x000fd40000000000 */
[----:B------:R-:W-:-:S13]  /*19d0*/  FSETP.GTU.AND P0, PT, |R17|, 1.469367938527859385e-39, PT ;  /* 0x001000001100780b */ /* 0x000fda0003f0c200 */
[----:B------:R-:W-:Y:S05]  /*19e0*/  @P0 BRA `(.L_x_29) ;  /* 0x0000000000940947 */ /* 0x000fea0003800000 */
[----:B------:R-:W-:Y:S01]  /*19f0*/  DFMA R12, R18, -R6, R12 ;  /* 0x80000006120c722b */ /* 0x000fe2000000000c */
[----:B------:R-:W-:-:S09]  /*1a00*/  IMAD.MOV.U32 R10, RZ, RZ, RZ ;  /* 0x000000ffff0a7224 */ /* 0x000fd200078e00ff */
[C---:B------:R-:W-:Y:S02]  /*1a10*/  FSETP.NEU.AND P0, PT, R13.reuse, RZ, PT ;  /* 0x000000ff0d00720b */ /* 0x040fe40003f0d000 */
[----:B------:R-:W-:-:S04]  /*1a20*/  LOP3.LUT R15, R13, 0x80000000, R5, 0x48, !PT ;  /* 0x800000000d0f7812 */ /* 0x000fc800078e4805 */
[----:B------:R-:W-:-:S07]  /*1a30*/  LOP3.LUT R11, R15, R11, RZ, 0xfc, !PT ;  /* 0x0000000b0f0b7212 */ /* 0x000fce00078efcff */
[----:B------:R-:W-:Y:S05]  /*1a40*/  @!P0 BRA `(.L_x_29) ;  /* 0x00000000007c8947 */ /* 0x000fea0003800000 */
[----:B------:R-:W-:Y:S01]  /*1a50*/  IMAD.MOV R7, RZ, RZ, -R14 ;  /* 0x000000ffff077224 */ /* 0x000fe200078e0a0e */
[----:B------:R-:W-:Y:S01]  /*1a60*/  MOV R6, RZ ;  /* 0x000000ff00067202 */ /* 0x000fe20000000f00 */
[----:B------:R-:W-:-:S05]  /*1a70*/  DMUL.RP R10, R18, R10 ;  /* 0x0000000a120a7228 */ /* 0x000fca0000008000 */
[----:B------:R-:W-:-:S05]  /*1a80*/  DFMA R6, R16, -R6, R18 ;  /* 0x800000061006722b */ /* 0x000fca0000000012 */
[----:B------:R-:W-:Y:S02]  /*1a90*/  LOP3.LUT R15, R11, R15, RZ, 0x3c, !PT ;  /* 0x0000000f0b0f7212 */ /* 0x000fe400078e3cff */
[----:B------:R-:W-:-:S04]  /*1aa0*/  IADD3 R6, PT, PT, -R14, -0x43300000, RZ ;  /* 0xbcd000000e067810 */ /* 0x000fc80007ffe1ff */
[----:B------:R-:W-:-:S04]  /*1ab0*/  FSETP.NEU.AND P0, PT, |R7|, R6, PT ;  /* 0x000000060700720b */ /* 0x000fc80003f0d200 */
[----:B------:R-:W-:Y:S02]  /*1ac0*/  FSEL R16, R10, R16, !P0 ;  /* 0x000000100a107208 */ /* 0x000fe40004000000 */
[----:B------:R-:W-:Y:S01]  /*1ad0*/  FSEL R17, R15, R17, !P0 ;  /* 0x000000110f117208 */ /* 0x000fe20004000000 */
[----:B------:R-:W-:Y:S06]  /*1ae0*/  BRA `(.L_x_29) ;  /* 0x0000000000547947 */ /* 0x000fec0003800000 */
.L_x_28:
[----:B------:R-:W-:-:S14]  /*1af0*/  DSETP.NAN.AND P0, PT, R10, R10, PT ;  /* 0x0000000a0a00722a */ /* 0x000fdc0003f08000 */
[----:B------:R-:W-:Y:S05]  /*1b00*/  @P0 BRA `(.L_x_30) ;  /* 0x0000000000440947 */ /* 0x000fea0003800000 */
[----:B------:R-:W-:-:S14]  /*1b10*/  DSETP.NAN.AND P0, PT, R4, R4, PT ;  /* 0x000000040400722a */ /* 0x000fdc0003f08000 */
[----:B------:R-:W-:Y:S05]  /*1b20*/  @P0 BRA `(.L_x_31) ;  /* 0x0000000000300947 */ /* 0x000fea0003800000 */
[----:B------:R-:W-:Y:S01]  /*1b30*/  ISETP.NE.AND P0, PT, R14, R24, PT ;  /* 0x000000180e00720c */ /* 0x000fe20003f05270 */
[----:B------:R-:W-:Y:S02]  /*1b40*/  IMAD.MOV.U32 R16, RZ, RZ, 0x0 ;  /* 0x00000000ff107424 */ /* 0x000fe400078e00ff */
[----:B------:R-:W-:-:S10]  /*1b50*/  IMAD.MOV.U32 R17, RZ, RZ, -0x80000 ;  /* 0xfff80000ff117424 */ /* 0x000fd400078e00ff */
[----:B------:R-:W-:Y:S05]  /*1b60*/  @!P0 BRA `(.L_x_29) ;  /* 0x0000000000348947 */ /* 0x000fea0003800000 */
[----:B------:R-:W-:Y:S02]  /*1b70*/  ISETP.NE.AND P0, PT, R14, 0x7ff00000, PT ;  /* 0x7ff000000e00780c */ /* 0x000fe40003f05270 */
[----:B------:R-:W-:Y:S02]  /*1b80*/  LOP3.LUT R17, R11, 0x80000000, R5, 0x48, !PT ;  /* 0x800000000b117812 */ /* 0x000fe400078e4805 */
[----:B------:R-:W-:-:S13]  /*1b90*/  ISETP.EQ.OR P0, PT, R24, RZ, !P0 ;  /* 0x000000ff1800720c */ /* 0x000fda0004702670 */
[----:B------:R-:W-:Y:S01]  /*1ba0*/  @P0 LOP3.LUT R6, R17, 0x7ff00000, RZ, 0xfc, !PT ;  /* 0x7ff0000011060812 */ /* 0x000fe200078efcff */
[----:B------:R-:W-:Y:S01]  /*1bb0*/  @!P0 IMAD.MOV.U32 R16, RZ, RZ, RZ ;  /* 0x000000ffff108224 */ /* 0x000fe200078e00ff */
[----:B------:R-:W-:-:S03]  /*1bc0*/  @P0 MOV R16, RZ ;  /* 0x000000ff00100202 */ /* 0x000fc60000000f00 */
[----:B------:R-:W-:Y:S01]  /*1bd0*/  @P0 IMAD.MOV.U32 R17, RZ, RZ, R6 ;  /* 0x000000ffff110224 */ /* 0x000fe200078e0006 */
[----:B------:R-:W-:Y:S06]  /*1be0*/  BRA `(.L_x_29) ;  /* 0x0000000000147947 */ /* 0x000fec0003800000 */
.L_x_31:
[----:B------:R-:W-:Y:S01]  /*1bf0*/  LOP3.LUT R17, R5, 0x80000, RZ, 0xfc, !PT ;  /* 0x0008000005117812 */ /* 0x000fe200078efcff */
[----:B------:R-:W-:Y:S01]  /*1c00*/  IMAD.MOV.U32 R16, RZ, RZ, R4 ;  /* 0x000000ffff107224 */ /* 0x000fe200078e0004 */
[----:B------:R-:W-:Y:S06]  /*1c10*/  BRA `(.L_x_29) ;  /* 0x0000000000087947 */ /* 0x000fec0003800000 */
.L_x_30:
[----:B------:R-:W-:Y:S01]  /*1c20*/  LOP3.LUT R17, R11, 0x80000, RZ, 0xfc, !PT ;  /* 0x000800000b117812 */ /* 0x000fe200078efcff */
[----:B------:R-:W-:-:S07]  /*1c30*/  IMAD.MOV.U32 R16, RZ, RZ, R10 ;  /* 0x000000ffff107224 */ /* 0x000fce00078e000a */
.L_x_29:
[----:B------:R-:W-:Y:S05]  /*1c40*/  BSYNC.RECONVERGENT B2 ;  /* 0x0000000000027941 */ /* 0x000fea0003800200 */
.L_x_27:
[----:B------:R-:W-:Y:S01]  /*1c50*/  IMAD.MOV.U32 R23, RZ, RZ, 0x0 ;  /* 0x00000000ff177424 */ /* 0x000fe200078e00ff */
[----:B------:R-:W-:Y:S01]  /*1c60*/  MOV R6, R16 ;  /* 0x0000001000067202 */ /* 0x000fe20000000f00 */
[----:B------:R-:W-:Y:S02]  /*1c70*/  IMAD.MOV.U32 R7, RZ, RZ, R17 ;  /* 0x000000ffff077224 */ /* 0x000fe400078e0011 */
[----:B------:R-:W-:Y:S05]  /*1c80*/  RET.REL.NODEC R22 `(_Z16ball_samp_kernelPiiiPj) ;  /* 0xffffffe016dc7950 */ /* 0x000fea0003c3ffff */
        .weak           $__internal_1_$__cuda_sm20_dsqrt_rn_f64_mediumpath_v1
        .type           $__internal_1_$__cuda_sm20_dsqrt_rn_f64_mediumpath_v1,@function
        .size           $__internal_1_$__cuda_sm20_dsqrt_rn_f64_mediumpath_v1,(.L_x_38 - $__internal_1_$__cuda_sm20_dsqrt_rn_f64_mediumpath_v1)
$__internal_1_$__cuda_sm20_dsqrt_rn_f64_mediumpath_v1:
[----:B------:R-:W-:Y:S01]  /*1c90*/  ISETP.GE.U32.AND P0, PT, R2, -0x3400000, PT ;  /* 0xfcc000000200780c */ /* 0x000fe20003f06070 */
[----:B------:R-:W-:Y:S01]  /*1ca0*/  BSSY.RECONVERGENT B1, `(.L_x_32) ;  /* 0x0000028000017945 */ /* 0x000fe20003800200 */
[----:B------:R-:W-:Y:S01]  /*1cb0*/  IMAD.MOV.U32 R6, RZ, RZ, R8 ;  /* 0x000000ffff067224 */ /* 0x000fe200078e0008 */
[----:B------:R-:W-:Y:S01]  /*1cc0*/  MOV R4, R26 ;  /* 0x0000001a00047202 */ /* 0x000fe20000000f00 */
[----:B------:R-:W-:Y:S02]  /*1cd0*/  IMAD.MOV.U32 R5, RZ, RZ, R27 ;  /* 0x000000ffff057224 */ /* 0x000fe400078e001b */
[----:B------:R-:W-:Y:S02]  /*1ce0*/  IMAD.MOV.U32 R2, RZ, RZ, R12 ;  /* 0x000000ffff027224 */ /* 0x000fe400078e000c */
[----:B------:R-:W-:-:S05]  /*1cf0*/  IMAD.MOV.U32 R3, RZ, RZ, R13 ;  /* 0x000000ffff037224 */ /* 0x000fca00078e000d */
[----:B------:R-:W-:Y:S05]  /*1d00*/  @!P0 BRA `(.L_x_33) ;  /* 0x0000000000208947 */ /* 0x000fea0003800000 */
[----:B------:R-:W-:-:S10]  /*1d10*/  DFMA.RM R2, R2, R6, R10 ;  /* 0x000000060202722b */ /* 0x000fd4000000400a */
[----:B------:R-:W-:-:S04]  /*1d20*/  IADD3 R6, P0, PT, R2, 0x1, RZ ;  /* 0x0000000102067810 */ /* 0x000fc80007f1e0ff */
[----:B------:R-:W-:-:S06]  /*1d30*/  IADD3.X R7, PT, PT, RZ, R3, RZ, P0, !PT ;  /* 0x00000003ff077210 */ /* 0x000fcc00007fe4ff */
[----:B------:R-:W-:-:S08]  /*1d40*/  DFMA.RP R4, -R2, R6, R4 ;  /* 0x000000060204722b */ /* 0x000fd00000008104 */
[----:B------:R-:W-:-:S06]  /*1d50*/  DSETP.GT.AND P0, PT, R4, RZ, PT ;  /* 0x000000ff0400722a */ /* 0x000fcc0003f04000 */
[----:B------:R-:W-:Y:S02]  /*1d60*/  FSEL R2, R6, R2, P0 ;  /* 0x0000000206027208 */ /* 0x000fe40000000000 */
[----:B------:R-:W-:Y:S01]  /*1d70*/  FSEL R3, R7, R3, P0 ;  /* 0x0000000307037208 */ /* 0x000fe20000000000 */
[----:B------:R-:W-:Y:S06]  /*1d80*/  BRA `(.L_x_34) ;  /* 0x0000000000647947 */ /* 0x000fec0003800000 */
.L_x_33:
[----:B------:R-:W-:-:S14]  /*1d90*/  DSETP.NE.AND P0, PT, R4, RZ, PT ;  /* 0x000000ff0400722a */ /* 0x000fdc0003f05000 */
[----:B------:R-:W-:Y:S05]  /*1da0*/  @!P0 BRA `(.L_x_35) ;  /* 0x0000000000588947 */ /* 0x000fea0003800000 */
[----:B------:R-:W-:-:S13]  /*1db0*/  ISETP.GE.AND P0, PT, R5, RZ, PT ;  /* 0x000000ff0500720c */ /* 0x000fda0003f06270 */
[----:B------:R-:W-:Y:S02]  /*1dc0*/  @!P0 IMAD.MOV.U32 R2, RZ, RZ, 0x0 ;  /* 0x00000000ff028424 */ /* 0x000fe400078e00ff */
[----:B------:R-:W-:Y:S01]  /*1dd0*/  @!P0 IMAD.MOV.U32 R3, RZ, RZ, -0x80000 ;  /* 0xfff80000ff038424 */ /* 0x000fe200078e00ff */
[----:B------:R-:W-:Y:S06]  /*1de0*/  @!P0 BRA `(.L_x_34) ;  /* 0x00000000004c8947 */ /* 0x000fec0003800000 */
[----:B------:R-:W-:-:S13]  /*1df0*/  ISETP.GT.AND P0, PT, R5, 0x7fefffff, PT ;  /* 0x7fefffff0500780c */ /* 0x000fda0003f04270 */
[----:B------:R-:W-:Y:S05]  /*1e00*/  @P0 BRA `(.L_x_35) ;  /* 0x0000000000400947 */ /* 0x000fea0003800000 */
[----:B------:R-:W-:Y:S01]  /*1e10*/  DMUL R2, R4, 8.11296384146066816958e+31 ;  /* 0x4690000004027828 */ /* 0x000fe20000000000 */
[----:B------:R-:W-:Y:S01]  /*1e20*/  MOV R8, 0x0 ;  /* 0x0000000000087802 */ /* 0x000fe20000000f00 */
[----:B------:R-:W-:Y:S02]  /*1e30*/  IMAD.MOV.U32 R4, RZ, RZ, RZ ;  /* 0x000000ffff047224 */ /* 0x000fe400078e00ff */
[----:B------:R-:W-:Y:S02]  /*1e40*/  IMAD.MOV.U32 R9, RZ, RZ, 0x3fd80000 ;  /* 0x3fd80000ff097424 */ /* 0x000fe400078e00ff */
[----:B------:R-:W0:Y:S02]  /*1e50*/  MUFU.RSQ64H R5, R3 ;  /* 0x0000000300057308 */ /* 0x000e240000001c00 */
[----:B0-----:R-:W-:-:S08]  /*1e60*/  DMUL R6, R4, R4 ;  /* 0x0000000404067228 */ /* 0x001fd00000000000 */
[----:B------:R-:W-:-:S08]  /*1e70*/  DFMA R6, R2, -R6, 1 ;  /* 0x3ff000000206742b */ /* 0x000fd00000000806 */
[----:B------:R-:W-:Y:S02]  /*1e80*/  DFMA R8, R6, R8, 0.5 ;  /* 0x3fe000000608742b */ /* 0x000fe40000000008 */
[----:B------:R-:W-:-:S08]  /*1e90*/  DMUL R6, R4, R6 ;  /* 0x0000000604067228 */ /* 0x000fd00000000000 */
[----:B------:R-:W-:-:S08]  /*1ea0*/  DFMA R6, R8, R6, R4 ;  /* 0x000000060806722b */ /* 0x000fd00000000004 */
[----:B------:R-:W-:Y:S02]  /*1eb0*/  DMUL R4, R2, R6 ;  /* 0x0000000602047228 */ /* 0x000fe40000000000 */
[----:B------:R-:W-:-:S06]  /*1ec0*/  VIADD R7, R7, 0xfff00000 ;  /* 0xfff0000007077836 */ /* 0x000fcc0000000000 */
[----:B------:R-:W-:-:S08]  /*1ed0*/  DFMA R8, R4, -R4, R2 ;  /* 0x800000040408722b */ /* 0x000fd00000000002 */
[----:B------:R-:W-:-:S10]  /*1ee0*/  DFMA R2, R6, R8, R4 ;  /* 0x000000080602722b */ /* 0x000fd40000000004 */
[----:B------:R-:W-:Y:S01]  /*1ef0*/  IADD3 R3, PT, PT, R3, -0x3500000, RZ ;  /* 0xfcb0000003037810 */ /* 0x000fe20007ffe0ff */
[----:B------:R-:W-:Y:S06]  /*1f00*/  BRA `(.L_x_34) ;  /* 0x0000000000047947 */ /* 0x000fec0003800000 */
.L_x_35:
[----:B------:R-:W-:-:S11]  /*1f10*/  DADD R2, R4, R4 ;  /* 0x0000000004027229 */ /* 0x000fd60000000004 */
.L_x_34:
[----:B------:R-:W-:Y:S05]  /*1f20*/  BSYNC.RECONVERGENT B1 ;  /* 0x0000000000017941 */ /* 0x000fea0003800200 */
.L_x_32:
[----:B------:R-:W-:Y:S01]  /*1f30*/  IMAD.MOV.U32 R4, RZ, RZ, R2 ;  /* 0x000000ffff047224 */ /* 0x000fe200078e0002 */
[----:B------:R-:W-:Y:S01]  /*1f40*/  MOV R2, R0 ;  /* 0x0000000000027202 */ /* 0x000fe20000000f00 */
[----:B------:R-:W-:Y:S02]  /*1f50*/  IMAD.MOV.U32 R5, RZ, RZ, R3 ;  /* 0x000000ffff057224 */ /* 0x000fe400078e0003 */
[----:B------:R-:W-:-:S04]  /*1f60*/  IMAD.MOV.U32 R3, RZ, RZ, 0x0 ;  /* 0x00000000ff037424 */ /* 0x000fc800078e00ff */
[----:B------:R-:W-:Y:S05]  /*1f70*/  RET.REL.NODEC R2 `(_Z16ball_samp_kernelPiiiPj) ;  /* 0xffffffe002207950 */ /* 0x000fea0003c3ffff */
.L_x_36:
[----:B------:R-:W-:-:S00]  /*1f80*/  BRA `(.L_x_36) ;  /* 0xfffffffc00fc7947 */ /* 0x000fc0000383ffff */
[----:B------:R-:W-:-:S00]  /*1f90*/  NOP ;  /* 0x0000000000007918 */ /* 0x000fc00000000000 */
        /* <DEDUP_REMOVED lines=14> */
.L_x_38:


//--------------------- .nv.shared.reserved.0     --------------------------
	.section	.nv.shared.reserved.0,"aw",@nobits
	.weak		__nv_reservedSMEM_offset_0_alias
	.size		__nv_reservedSMEM_offset_0_alias, 0, 64
	.other		__nv_reservedSMEM_offset_0_alias,@"STO_CUDA_RESERVED_SHARED STV_DEFAULT"
__nv_reservedSMEM_offset_0_alias:
	.zero		0
	.zero		64


//--------------------- .nv.constant0._Z16ball_samp_kernelPiiiPj --------------------------
	.section	.nv.constant0._Z16ball_samp_kernelPiiiPj,"a",@progbits
	.sectionflags	@""
	.align	4
.nv.constant0._Z16ball_samp_kernelPiiiPj:
	.zero		920


//--------------------- SYMBOLS --------------------------

	.type		.nv.reservedSmem.offset0,@object
	.size		.nv.reservedSmem.offset0,0x4
